	.target	sm_90a

	.elftype	@"ET_EXEC"


//--------------------- .note.nv.tkinfo           --------------------------
	.section	.note.nv.tkinfo,"",@"SHT_NOTE"
	.sectionflags	@"SHF_NOTE_NV_TKINFO"
	.tkinfo
        /*0018*/ 	.word	0x00000002
        /*0030*/ 	.string	""
        /*0030*/ 	.string	"ptxas"
        /*0030*/ 	.string	"Cuda compilation tools, release 13.0, V13.0.88"
        /*0030*/ 	.string	"Build cuda_13.0.r13.0/compiler.36424714_0"
        /*0030*/ 	.string	"-arch sm_90a -m 64 "



//--------------------- .note.nv.cuinfo           --------------------------
	.section	.note.nv.cuinfo,"",@"SHT_NOTE"
	.sectionflags	@"SHF_NOTE_NV_CUINFO"
        /*0018*/ 	.short	0x0002
        /*001a*/ 	.short	0x005a
        /*001c*/ 	.short	0x0082
	.zero		2


//--------------------- .nv.info                  --------------------------
	.section	.nv.info,"",@"SHT_CUDA_INFO"
	.align	4


	//----- nvinfo : EIATTR_REGCOUNT
	.align		4
        /*0000*/ 	.byte	0x04, 0x2f
        /*0002*/ 	.short	(.L_12 - .L_11)
	.align		4
.L_11:
        /*0004*/ 	.word	index@(_ZN7cutlass13device_kernelINS_4gemm6kernel13GemmUniversalIN4cute5tupleIJiiiiEEENS1_10collective13CollectiveMmaINS1_37MainloopSm90TmaGmmaWarpSpecializedFP8ILi3ENS5_IJNS4_1CILi2EEENSA_ILi1EEESC_EEENS1_32KernelTmaWarpSpecializedPingpongEEENS5_IJNSA_ILi64EEENSA_ILi128EEESH_EEENS_12float_e5m2_tENS5_IJlSC_lEEESJ_SK_NS4_8TiledMMAINS4_8MMA_AtomIJNS4_4SM904GMMA31MMA_64x128x32_F32E5M2E5M2_SS_TNILNSO_7ScaleInE1ELSQ_1EEEEEENS4_6LayoutINS5_IJSC_SC_SC_EEENS5_IJNSA_ILi0EEESV_SV_EEEEENS5_IJNS4_10UnderscoreESY_SY_EEEEENS4_13SM90_TMA_LOADENS4_14ComposedLayoutINS4_7SwizzleILi3ELi4ELi3EEENS4_18smem_ptr_flag_bitsILi8EEENST_INS5_IJNSA_ILi8EEESH_EEENS5_IJSH_SC_EEEEEEEvNS4_8identityENS4_23SM90_TMA_LOAD_MULTICASTES1B_vS1C_EENS_8epilogue10collective6detail29Sm90TmaWarpSpecializedAdapterINS1G_15DefaultEpilogueISJ_SK_SK_NS1F_6thread17LinearCombinationISJ_Li1EffLNS1K_9ScaleType4KindE0ELNS_15FloatRoundStyleE2ESJ_EENS1_15EpilogueDefaultEEEEEvvEEEEvNT_6ParamsE)
        /*0008*/ 	.word	0x000000a8


	//----- nvinfo : EIATTR_FRAME_SIZE
	.align		4
.L_12:
        /*000c*/ 	.byte	0x04, 0x11
        /*000e*/ 	.short	(.L_14 - .L_13)
	.align		4
.L_13:
        /*0010*/ 	.word	index@(_ZN7cutlass13device_kernelINS_4gemm6kernel13GemmUniversalIN4cute5tupleIJiiiiEEENS1_10collective13CollectiveMmaINS1_37MainloopSm90TmaGmmaWarpSpecializedFP8ILi3ENS5_IJNS4_1CILi2EEENSA_ILi1EEESC_EEENS1_32KernelTmaWarpSpecializedPingpongEEENS5_IJNSA_ILi64EEENSA_ILi128EEESH_EEENS_12float_e5m2_tENS5_IJlSC_lEEESJ_SK_NS4_8TiledMMAINS4_8MMA_AtomIJNS4_4SM904GMMA31MMA_64x128x32_F32E5M2E5M2_SS_TNILNSO_7ScaleInE1ELSQ_1EEEEEENS4_6LayoutINS5_IJSC_SC_SC_EEENS5_IJNSA_ILi0EEESV_SV_EEEEENS5_IJNS4_10UnderscoreESY_SY_EEEEENS4_13SM90_TMA_LOADENS4_14ComposedLayoutINS4_7SwizzleILi3ELi4ELi3EEENS4_18smem_ptr_flag_bitsILi8EEENST_INS5_IJNSA_ILi8EEESH_EEENS5_IJSH_SC_EEEEEEEvNS4_8identityENS4_23SM90_TMA_LOAD_MULTICASTES1B_vS1C_EENS_8epilogue10collective6detail29Sm90TmaWarpSpecializedAdapterINS1G_15DefaultEpilogueISJ_SK_SK_NS1F_6thread17LinearCombinationISJ_Li1EffLNS1K_9ScaleType4KindE0ELNS_15FloatRoundStyleE2ESJ_EENS1_15EpilogueDefaultEEEEEvvEEEEvNT_6ParamsE)
        /*0014*/ 	.word	0x00000000


	//----- nvinfo : EIATTR_MIN_STACK_SIZE
	.align		4
.L_14:
        /*0018*/ 	.byte	0x04, 0x12
        /*001a*/ 	.short	(.L_16 - .L_15)
	.align		4
.L_15:
        /*001c*/ 	.word	index@(_ZN7cutlass13device_kernelINS_4gemm6kernel13GemmUniversalIN4cute5tupleIJiiiiEEENS1_10collective13CollectiveMmaINS1_37MainloopSm90TmaGmmaWarpSpecializedFP8ILi3ENS5_IJNS4_1CILi2EEENSA_ILi1EEESC_EEENS1_32KernelTmaWarpSpecializedPingpongEEENS5_IJNSA_ILi64EEENSA_ILi128EEESH_EEENS_12float_e5m2_tENS5_IJlSC_lEEESJ_SK_NS4_8TiledMMAINS4_8MMA_AtomIJNS4_4SM904GMMA31MMA_64x128x32_F32E5M2E5M2_SS_TNILNSO_7ScaleInE1ELSQ_1EEEEEENS4_6LayoutINS5_IJSC_SC_SC_EEENS5_IJNSA_ILi0EEESV_SV_EEEEENS5_IJNS4_10UnderscoreESY_SY_EEEEENS4_13SM90_TMA_LOADENS4_14ComposedLayoutINS4_7SwizzleILi3ELi4ELi3EEENS4_18smem_ptr_flag_bitsILi8EEENST_INS5_IJNSA_ILi8EEESH_EEENS5_IJSH_SC_EEEEEEEvNS4_8identityENS4_23SM90_TMA_LOAD_MULTICASTES1B_vS1C_EENS_8epilogue10collective6detail29Sm90TmaWarpSpecializedAdapterINS1G_15DefaultEpilogueISJ_SK_SK_NS1F_6thread17LinearCombinationISJ_Li1EffLNS1K_9ScaleType4KindE0ELNS_15FloatRoundStyleE2ESJ_EENS1_15EpilogueDefaultEEEEEvvEEEEvNT_6ParamsE)
        /*0020*/ 	.word	0x00000000
.L_16:


//--------------------- .nv.compat                --------------------------
	.section	.nv.compat,"",@"SHT_CUDA_COMPAT_INFO"
	.align	4
        /*0000*/ 	.byte	0x02, 0x09, 0x01, 0x00, 0x02, 0x02, 0x04, 0x00, 0x02, 0x05, 0x05, 0x00, 0x03, 0x07, 0x01, 0x01
        /*0010*/ 	.byte	0x02, 0x03, 0x01, 0x00, 0x02, 0x06, 0x01, 0x00, 0x04, 0x0b, 0x08, 0x00, 0x00, 0x00, 0x00, 0x00
        /*0020*/ 	.byte	0x00, 0x00, 0x00, 0x00


//--------------------- .nv.info._ZN7cutlass13device_kernelINS_4gemm6kernel13GemmUniversalIN4cute5tupleIJiiiiEEENS1_10collective13CollectiveMmaINS1_37MainloopSm90TmaGmmaWarpSpecializedFP8ILi3ENS5_IJNS4_1CILi2EEENSA_ILi1EEESC_EEENS1_32KernelTmaWarpSpecializedPingpongEEENS5_IJNSA_ILi64EEENSA_ILi128EEESH_EEENS_12float_e5m2_tENS5_IJlSC_lEEESJ_SK_NS4_8TiledMMAINS4_8MMA_AtomIJNS4_4SM904GMMA31MMA_64x128x32_F32E5M2E5M2_SS_TNILNSO_7ScaleInE1ELSQ_1EEEEEENS4_6LayoutINS5_IJSC_SC_SC_EEENS5_IJNSA_ILi0EEESV_SV_EEEEENS5_IJNS4_10UnderscoreESY_SY_EEEEENS4_13SM90_TMA_LOADENS4_14ComposedLayoutINS4_7SwizzleILi3ELi4ELi3EEENS4_18smem_ptr_flag_bitsILi8EEENST_INS5_IJNSA_ILi8EEESH_EEENS5_IJSH_SC_EEEEEEEvNS4_8identityENS4_23SM90_TMA_LOAD_MULTICASTES1B_vS1C_EENS_8epilogue10collective6detail29Sm90TmaWarpSpecializedAdapterINS1G_15DefaultEpilogueISJ_SK_SK_NS1F_6thread17LinearCombinationISJ_Li1EffLNS1K_9ScaleType4KindE0ELNS_15FloatRoundStyleE2ESJ_EENS1_15EpilogueDefaultEEEEEvvEEEEvNT_6ParamsE --------------------------
	.section	.nv.info._ZN7cutlass13device_kernelINS_4gemm6kernel13GemmUniversalIN4cute5tupleIJiiiiEEENS1_10collective13CollectiveMmaINS1_37MainloopSm90TmaGmmaWarpSpecializedFP8ILi3ENS5_IJNS4_1CILi2EEENSA_ILi1EEESC_EEENS1_32KernelTmaWarpSpecializedPingpongEEENS5_IJNSA_ILi64EEENSA_ILi128EEESH_EEENS_12float_e5m2_tENS5_IJlSC_lEEESJ_SK_NS4_8TiledMMAINS4_8MMA_AtomIJNS4_4SM904GMMA31MMA_64x128x32_F32E5M2E5M2_SS_TNILNSO_7ScaleInE1ELSQ_1EEEEEENS4_6LayoutINS5_IJSC_SC_SC_EEENS5_IJNSA_ILi0EEESV_SV_EEEEENS5_IJNS4_10UnderscoreESY_SY_EEEEENS4_13SM90_TMA_LOADENS4_14ComposedLayoutINS4_7SwizzleILi3ELi4ELi3EEENS4_18smem_ptr_flag_bitsILi8EEENST_INS5_IJNSA_ILi8EEESH_EEENS5_IJSH_SC_EEEEEEEvNS4_8identityENS4_23SM90_TMA_LOAD_MULTICASTES1B_vS1C_EENS_8epilogue10collective6detail29Sm90TmaWarpSpecializedAdapterINS1G_15DefaultEpilogueISJ_SK_SK_NS1F_6thread17LinearCombinationISJ_Li1EffLNS1K_9ScaleType4KindE0ELNS_15FloatRoundStyleE2ESJ_EENS1_15EpilogueDefaultEEEEEvvEEEEvNT_6ParamsE,"",@"SHT_CUDA_INFO"
	.sectionflags	@""
	.align	4


	//----- nvinfo : EIATTR_CUDA_API_VERSION
	.align		4
        /*0000*/ 	.byte	0x04, 0x37
        /*0002*/ 	.short	(.L_18 - .L_17)
.L_17:
        /*0004*/ 	.word	0x00000082


	//----- nvinfo : EIATTR_KPARAM_INFO
	.align		4
.L_18:
        /*0008*/ 	.byte	0x04, 0x17
        /*000a*/ 	.short	(.L_20 - .L_19)
.L_19:
        /*000c*/ 	.word	0x00000000
        /*0010*/ 	.short	0x0000
        /*0012*/ 	.short	0x0070
        /*0014*/ 	.byte	0x00, 0xf0, 0x01, 0x10


	//----- nvinfo : EIATTR_SPARSE_MMA_MASK
	.align		4
.L_20:
        /*0018*/ 	.byte	0x03, 0x50
        /*001a*/ 	.short	0x0000


	//----- nvinfo : EIATTR_MAXREG_COUNT
	.align		4
        /*001c*/ 	.byte	0x03, 0x1b
        /*001e*/ 	.short	0x00a8


	//----- nvinfo : EIATTR_NUM_BARRIERS
	.align		4
        /*0020*/ 	.byte	0x02, 0x4c
        /*0022*/ 	.byte	0x01
	.zero		1


	//----- nvinfo : EIATTR_MERCURY_ISA_VERSION
	.align		4
        /*0024*/ 	.byte	0x03, 0x5f
        /*0026*/ 	.short	0x0101


	//----- nvinfo : EIATTR_INT_WARP_WIDE_INSTR_OFFSETS
	.align		4
        /*0028*/ 	.byte	0x04, 0x31
        /*002a*/ 	.short	(.L_22 - .L_21)


	//   ....[0]....
.L_21:
        /*002c*/ 	.word	0x00000490


	//   ....[1]....
        /*0030*/ 	.word	0x000004d0


	//   ....[2]....
        /*0034*/ 	.word	0x00000510


	//   ....[3]....
        /*0038*/ 	.word	0x000005b0


	//   ....[4]....
        /*003c*/ 	.word	0x000005d0


	//   ....[5]....
        /*0040*/ 	.word	0x00000630


	//   ....[6]....
        /*0044*/ 	.word	0x00000720


	//   ....[7]....
        /*0048*/ 	.word	0x00000770


	//   ....[8]....
        /*004c*/ 	.word	0x00003270


	//----- nvinfo : EIATTR_COOP_GROUP_MASK_REGIDS
	.align		4
.L_22:
        /*0050*/ 	.byte	0x04, 0x29
        /*0052*/ 	.short	(.L_24 - .L_23)


	//   ....[0]....
.L_23:
        /*0054*/ 	.word	0xffffffff


	//   ....[1]....
        /*0058*/ 	.word	0xffffffff


	//   ....[2]....
        /*005c*/ 	.word	0xffffffff


	//   ....[3]....
        /*0060*/ 	.word	0xffffffff


	//   ....[4]....
        /*0064*/ 	.word	0xffffffff


	//   ....[5]....
        /*0068*/ 	.word	0xffffffff


	//   ....[6]....
        /*006c*/ 	.word	0xffffffff


	//----- nvinfo : EIATTR_COOP_GROUP_INSTR_OFFSETS
	.align		4
.L_24:
        /*0070*/ 	.byte	0x04, 0x28
        /*0072*/ 	.short	(.L_26 - .L_25)


	//   ....[0]....
.L_25:
        /*0074*/ 	.word	0x00000060


	//   ....[1]....
        /*0078*/ 	.word	0x00000070


	//   ....[2]....
        /*007c*/ 	.word	0x00000130


	//   ....[3]....
        /*0080*/ 	.word	0x000002a0


	//   ....[4]....
        /*0084*/ 	.word	0x000002e0


	//   ....[5]....
        /*0088*/ 	.word	0x00000360


	//   ....[6]....
        /*008c*/ 	.word	0x00000930


	//----- nvinfo : EIATTR_REG_RECONFIG
	.align		4
.L_26:
        /*0090*/ 	.byte	0x01, 0x54
	.zero		2


	//----- nvinfo : EIATTR_MBARRIER_INSTR_OFFSETS
	.align		4
        /*0094*/ 	.byte	0x04, 0x39
        /*0096*/ 	.short	(.L_28 - .L_27)


	//   ....[0]....
.L_27:
        /*0098*/ 	.word	0x00000230
        /*009c*/ 	.word	0x000000ff
        /*00a0*/ 	.word	0x00000000
        /*00a4*/ 	.short	0x0100
        /*00a6*/ 	.byte	0x08
	.zero		1


	//   ....[1]....
        /*00a8*/ 	.word	0x00000240
        /*00ac*/ 	.word	0x000000ff
        /*00b0*/ 	.word	0x00000018
        /*00b4*/ 	.short	0x0100
        /*00b6*/ 	.byte	0x08
	.zero		1


	//   ....[2]....
        /*00b8*/ 	.word	0x00000250
        /*00bc*/ 	.word	0x000000ff
        /*00c0*/ 	.word	0x00000008
        /*00c4*/ 	.short	0x0100
        /*00c6*/ 	.byte	0x08
	.zero		1


	//   ....[3]....
        /*00c8*/ 	.word	0x00000260
        /*00cc*/ 	.word	0x000000ff
        /*00d0*/ 	.word	0x00000020
        /*00d4*/ 	.short	0x0100
        /*00d6*/ 	.byte	0x08
	.zero		1


	//   ....[4]....
        /*00d8*/ 	.word	0x00000270
        /*00dc*/ 	.word	0x000000ff
        /*00e0*/ 	.word	0x00000010
        /*00e4*/ 	.short	0x0100
        /*00e6*/ 	.byte	0x08
	.zero		1


	//   ....[5]....
        /*00e8*/ 	.word	0x00000280
        /*00ec*/ 	.word	0x000000ff
        /*00f0*/ 	.word	0x00000028
        /*00f4*/ 	.short	0x0100
        /*00f6*/ 	.byte	0x08
	.zero		1


	//   ....[6]....
        /*00f8*/ 	.word	0x000007a0
        /*00fc*/ 	.word	0x000000ff
        /*0100*/ 	.word	0x00000060
        /*0104*/ 	.short	0x0100
        /*0106*/ 	.byte	0x08
	.zero		1


	//   ....[7]....
        /*0108*/ 	.word	0x00000840
        /*010c*/ 	.word	0x000000ff
        /*0110*/ 	.word	0x00000068
        /*0114*/ 	.short	0x0100
        /*0116*/ 	.byte	0x08
	.zero		1


	//   ....[8]....
        /*0118*/ 	.word	0x000008b0
        /*011c*/ 	.word	0x000000ff
        /*0120*/ 	.word	0x00000040
        /*0124*/ 	.short	0x0100
        /*0126*/ 	.byte	0x09
	.zero		1


	//   ....[9]....
        /*0128*/ 	.word	0x000008c0
        /*012c*/ 	.word	0x000000ff
        /*0130*/ 	.word	0x00000048
        /*0134*/ 	.short	0x0100
        /*0136*/ 	.byte	0x09
	.zero		1


	//   ....[10]....
        /*0138*/ 	.word	0x000008d0
        /*013c*/ 	.word	0x000000ff
        /*0140*/ 	.word	0x00000050
        /*0144*/ 	.short	0x0100
        /*0146*/ 	.byte	0x09
	.zero		1


	//   ....[11]....
        /*0148*/ 	.word	0x000008e0
        /*014c*/ 	.word	0x000000ff
        /*0150*/ 	.word	0x00000058
        /*0154*/ 	.short	0x0100
        /*0156*/ 	.byte	0x09
	.zero		1


	//   ....[12]....
        /*0158*/ 	.word	0x00001640
        /*015c*/ 	.word	0x000000ff
        /*0160*/ 	.word	0xfffffff8
        /*0164*/ 	.short	0x010a
        /*0166*/ 	.byte	0x0b
	.zero		1


	//   ....[13]....
        /*0168*/ 	.word	0x00001b20
        /*016c*/ 	.word	0x000000ff
        /*0170*/ 	.word	0x00000000
        /*0174*/ 	.short	0x010a
        /*0176*/ 	.byte	0x06
	.zero		1


	//   ....[14]....
        /*0178*/ 	.word	0x00001b60
        /*017c*/ 	.word	0x000000ff
        /*0180*/ 	.word	0x00000000
        /*0184*/ 	.short	0x010a
        /*0186*/ 	.byte	0x06
	.zero		1


	//   ....[15]....
        /*0188*/ 	.word	0x00002520
        /*018c*/ 	.word	0x000000ff
        /*0190*/ 	.word	0x00000000
        /*0194*/ 	.short	0x010a
        /*0196*/ 	.byte	0x10
	.zero		1


	//   ....[16]....
        /*0198*/ 	.word	0x00002560
        /*019c*/ 	.word	0x000000ff
        /*01a0*/ 	.word	0x00000000
        /*01a4*/ 	.short	0x010a
        /*01a6*/ 	.byte	0x10
	.zero		1


	//   ....[17]....
        /*01a8*/ 	.word	0x00002c80
        /*01ac*/ 	.word	0x00000015
        /*01b0*/ 	.word	0x00000000
        /*01b4*/ 	.short	0x0101
        /*01b6*/ 	.byte	0x3f
	.zero		1


	//   ....[18]....
        /*01b8*/ 	.word	0x00003200
        /*01bc*/ 	.word	0x00000013
        /*01c0*/ 	.word	0x00000000
        /*01c4*/ 	.short	0x0101
        /*01c6*/ 	.byte	0x16
	.zero		1


	//   ....[19]....
        /*01c8*/ 	.word	0x00003310
        /*01cc*/ 	.word	0x00000013
        /*01d0*/ 	.word	0x00000000
        /*01d4*/ 	.short	0x0101
        /*01d6*/ 	.byte	0x3f
	.zero		1


	//   ....[20]....
        /*01d8*/ 	.word	0x000033d0
        /*01dc*/ 	.word	0x000000ff
        /*01e0*/ 	.word	0x00000008
        /*01e4*/ 	.short	0x010a
        /*01e6*/ 	.byte	0x0b
	.zero		1


	//   ....[21]....
        /*01e8*/ 	.word	0x00007c70
        /*01ec*/ 	.word	0x00000004
        /*01f0*/ 	.word	0x00000000
        /*01f4*/ 	.short	0x0101
        /*01f6*/ 	.byte	0x16
	.zero		1


	//   ....[22]....
        /*01f8*/ 	.word	0x000085a0
        /*01fc*/ 	.word	0x00000015
        /*0200*/ 	.word	0x00000018
        /*0204*/ 	.short	0x010a
        /*0206*/ 	.byte	0x3f
	.zero		1


	//   ....[23]....
        /*0208*/ 	.word	0x00008930
        /*020c*/ 	.word	0x0000000a
        /*0210*/ 	.word	0x00000068
        /*0214*/ 	.short	0x0101
        /*0216*/ 	.byte	0x3f
	.zero		1


	//   ....[24]....
        /*0218*/ 	.word	0x000090a0
        /*021c*/ 	.word	0x00000007
        /*0220*/ 	.word	0x00000000
        /*0224*/ 	.short	0x010a
        /*0226*/ 	.byte	0x3f
	.zero		1


	//   ....[25]....
        /*0228*/ 	.word	0x00009120
        /*022c*/ 	.word	0x00000006
        /*0230*/ 	.word	0x00000000
        /*0234*/ 	.short	0x010a
        /*0236*/ 	.byte	0x3f
	.zero		1


	//   ....[26]....
        /*0238*/ 	.word	0x000091b0
        /*023c*/ 	.word	0x00000003
        /*0240*/ 	.word	0x00000000
        /*0244*/ 	.short	0x010a
        /*0246*/ 	.byte	0x3f
	.zero		1


	//   ....[27]....
        /*0248*/ 	.word	0x00009220
        /*024c*/ 	.word	0x00000013
        /*0250*/ 	.word	0xfffffff8
        /*0254*/ 	.short	0x010a
        /*0256*/ 	.byte	0x3f
	.zero		1


	//   ....[28]....
        /*0258*/ 	.word	0x00009280
        /*025c*/ 	.word	0x00000013
        /*0260*/ 	.word	0x00000000
        /*0264*/ 	.short	0x010a
        /*0266*/ 	.byte	0x3f
	.zero		1


	//   ....[29]....
        /*0268*/ 	.word	0x000092e0
        /*026c*/ 	.word	0x00000015
        /*0270*/ 	.word	0x00000000
        /*0274*/ 	.short	0x010a
        /*0276*/ 	.byte	0x3f
	.zero		1


	//   ....[30]....
        /*0278*/ 	.word	0x00009340
        /*027c*/ 	.word	0x00000013
        /*0280*/ 	.word	0x00000008
        /*0284*/ 	.short	0x010a
        /*0286*/ 	.byte	0x3f
	.zero		1


	//   ....[31]....
        /*0288*/ 	.word	0x00009410
        /*028c*/ 	.word	0x00000015
        /*0290*/ 	.word	0x00000018
        /*0294*/ 	.short	0x010a
        /*0296*/ 	.byte	0x3f
	.zero		1


	//   ....[32]....
        /*0298*/ 	.word	0x000094f0
        /*029c*/ 	.word	0x00000007
        /*02a0*/ 	.word	0x00000000
        /*02a4*/ 	.short	0x010a
        /*02a6*/ 	.byte	0x3f
	.zero		1


	//   ....[33]....
        /*02a8*/ 	.word	0x00009540
        /*02ac*/ 	.word	0x00000006
        /*02b0*/ 	.word	0x00000000
        /*02b4*/ 	.short	0x010a
        /*02b6*/ 	.byte	0x3f
	.zero		1


	//----- nvinfo : EIATTR_NUM_MBARRIERS
	.align		4
.L_28:
        /*02b8*/ 	.byte	0x03, 0x38
        /*02ba*/ 	.short	0x000c


	//----- nvinfo : EIATTR_EXIT_INSTR_OFFSETS
	.align		4
        /*02bc*/ 	.byte	0x04, 0x1c
        /*02be*/ 	.short	(.L_30 - .L_29)


	//   ....[0]....
.L_29:
        /*02c0*/ 	.word	0x00001380


	//   ....[1]....
        /*02c4*/ 	.word	0x000013e0


	//   ....[2]....
        /*02c8*/ 	.word	0x00008280


	//   ....[3]....
        /*02cc*/ 	.word	0x000082b0


	//   ....[4]....
        /*02d0*/ 	.word	0x00009200


	//----- nvinfo : EIATTR_MAX_THREADS
	.align		4
.L_30:
        /*02d4*/ 	.byte	0x04, 0x05
        /*02d6*/ 	.short	(.L_32 - .L_31)
.L_31:
        /*02d8*/ 	.word	0x00000180
        /*02dc*/ 	.word	0x00000001
        /*02e0*/ 	.word	0x00000001


	//----- nvinfo : EIATTR_CRS_STACK_SIZE
	.align		4
.L_32:
        /*02e4*/ 	.byte	0x04, 0x1e
        /*02e6*/ 	.short	(.L_34 - .L_33)
.L_33:
        /*02e8*/ 	.word	0x00000000


	//----- nvinfo : EIATTR_CBANK_PARAM_SIZE
	.align		4
.L_34:
        /*02ec*/ 	.byte	0x03, 0x19
        /*02ee*/ 	.short	0x0470


	//----- nvinfo : EIATTR_PARAM_CBANK
	.align		4
        /*02f0*/ 	.byte	0x04, 0x0a
        /*02f2*/ 	.short	(.L_36 - .L_35)
	.align		4
.L_35:
        /*02f4*/ 	.word	index@(.nv.constant0._ZN7cutlass13device_kernelINS_4gemm6kernel13GemmUniversalIN4cute5tupleIJiiiiEEENS1_10collective13CollectiveMmaINS1_37MainloopSm90TmaGmmaWarpSpecializedFP8ILi3ENS5_IJNS4_1CILi2EEENSA_ILi1EEESC_EEENS1_32KernelTmaWarpSpecializedPingpongEEENS5_IJNSA_ILi64EEENSA_ILi128EEESH_EEENS_12float_e5m2_tENS5_IJlSC_lEEESJ_SK_NS4_8TiledMMAINS4_8MMA_AtomIJNS4_4SM904GMMA31MMA_64x128x32_F32E5M2E5M2_SS_TNILNSO_7ScaleInE1ELSQ_1EEEEEENS4_6LayoutINS5_IJSC_SC_SC_EEENS5_IJNSA_ILi0EEESV_SV_EEEEENS5_IJNS4_10UnderscoreESY_SY_EEEEENS4_13SM90_TMA_LOADENS4_14ComposedLayoutINS4_7SwizzleILi3ELi4ELi3EEENS4_18smem_ptr_flag_bitsILi8EEENST_INS5_IJNSA_ILi8EEESH_EEENS5_IJSH_SC_EEEEEEEvNS4_8identityENS4_23SM90_TMA_LOAD_MULTICASTES1B_vS1C_EENS_8epilogue10collective6detail29Sm90TmaWarpSpecializedAdapterINS1G_15DefaultEpilogueISJ_SK_SK_NS1F_6thread17LinearCombinationISJ_Li1EffLNS1K_9ScaleType4KindE0ELNS_15FloatRoundStyleE2ESJ_EENS1_15EpilogueDefaultEEEEEvvEEEEvNT_6ParamsE)
        /*02f8*/ 	.short	0x0210
        /*02fa*/ 	.short	0x0470


	//----- nvinfo : EIATTR_SW_WAR
	.align		4
.L_36:
        /*02fc*/ 	.byte	0x04, 0x36
        /*02fe*/ 	.short	(.L_38 - .L_37)
.L_37:
        /*0300*/ 	.word	0x00000008
.L_38:


//--------------------- .nv.callgraph             --------------------------
	.section	.nv.callgraph,"",@"SHT_CUDA_CALLGRAPH"
	.align	4
	.sectionentsize	8
	.align		4
        /*0000*/ 	.word	0x00000000
	.align		4
        /*0004*/ 	.word	0xffffffff
	.align		4
        /*0008*/ 	.word	0x00000000
	.align		4
        /*000c*/ 	.word	0xfffffffe
	.align		4
        /*0010*/ 	.word	0x00000000
	.align		4
        /*0014*/ 	.word	0xfffffffd
	.align		4
        /*0018*/ 	.word	0x00000000
	.align		4
        /*001c*/ 	.word	0xfffffffc


//--------------------- .nv.constant4             --------------------------
	.section	.nv.constant4,"a",@progbits
	.align	8
	.align		8
.nv.constant4:
        /*0000*/ 	.dword	_ZN39_INTERNAL_98a2d8e2_4_k_cu_c8f45bf4_50924cuda3std3__45__cpo5beginE
	.align		8
        /*0008*/ 	.dword	_ZN39_INTERNAL_98a2d8e2_4_k_cu_c8f45bf4_50924cuda3std3__45__cpo3endE
	.align		8
        /*0010*/ 	.dword	_ZN39_INTERNAL_98a2d8e2_4_k_cu_c8f45bf4_50924cuda3std3__45__cpo6cbeginE
	.align		8
        /*0018*/ 	.dword	_ZN39_INTERNAL_98a2d8e2_4_k_cu_c8f45bf4_50924cuda3std3__45__cpo4cendE
	.align		8
        /*0020*/ 	.dword	_ZN39_INTERNAL_98a2d8e2_4_k_cu_c8f45bf4_50924cuda3std3__441_GLOBAL__N__98a2d8e2_4_k_cu_c8f45bf4_50926ignoreE
	.align		8
        /*0028*/ 	.dword	_ZN39_INTERNAL_98a2d8e2_4_k_cu_c8f45bf4_50924cuda3std3__419piecewise_constructE
	.align		8
        /*0030*/ 	.dword	_ZN39_INTERNAL_98a2d8e2_4_k_cu_c8f45bf4_50924cuda3std3__48in_placeE
	.align		8
        /*0038*/ 	.dword	_ZN39_INTERNAL_98a2d8e2_4_k_cu_c8f45bf4_50924cuda3std6ranges3__45__cpo4swapE
	.align		8
        /*0040*/ 	.dword	_ZN39_INTERNAL_98a2d8e2_4_k_cu_c8f45bf4_50924cuda3std6ranges3__45__cpo9iter_moveE
	.align		8
        /*0048*/ 	.dword	_ZN39_INTERNAL_98a2d8e2_4_k_cu_c8f45bf4_50924cute7productE
	.align		8
        /*0050*/ 	.dword	_ZN39_INTERNAL_98a2d8e2_4_k_cu_c8f45bf4_50924cute1_E


//--------------------- .text._ZN7cutlass13device_kernelINS_4gemm6kernel13GemmUniversalIN4cute5tupleIJiiiiEEENS1_10collective13CollectiveMmaINS1_37MainloopSm90TmaGmmaWarpSpecializedFP8ILi3ENS5_IJNS4_1CILi2EEENSA_ILi1EEESC_EEENS1_32KernelTmaWarpSpecializedPingpongEEENS5_IJNSA_ILi64EEENSA_ILi128EEESH_EEENS_12float_e5m2_tENS5_IJlSC_lEEESJ_SK_NS4_8TiledMMAINS4_8MMA_AtomIJNS4_4SM904GMMA31MMA_64x128x32_F32E5M2E5M2_SS_TNILNSO_7ScaleInE1ELSQ_1EEEEEENS4_6LayoutINS5_IJSC_SC_SC_EEENS5_IJNSA_ILi0EEESV_SV_EEEEENS5_IJNS4_10UnderscoreESY_SY_EEEEENS4_13SM90_TMA_LOADENS4_14ComposedLayoutINS4_7SwizzleILi3ELi4ELi3EEENS4_18smem_ptr_flag_bitsILi8EEENST_INS5_IJNSA_ILi8EEESH_EEENS5_IJSH_SC_EEEEEEEvNS4_8identityENS4_23SM90_TMA_LOAD_MULTICASTES1B_vS1C_EENS_8epilogue10collective6detail29Sm90TmaWarpSpecializedAdapterINS1G_15DefaultEpilogueISJ_SK_SK_NS1F_6thread17LinearCombinationISJ_Li1EffLNS1K_9ScaleType4KindE0ELNS_15FloatRoundStyleE2ESJ_EENS1_15EpilogueDefaultEEEEEvvEEEEvNT_6ParamsE --------------------------
	.section	.text._ZN7cutlass13device_kernelINS_4gemm6kernel13GemmUniversalIN4cute5tupleIJiiiiEEENS1_10collective13CollectiveMmaINS1_37MainloopSm90TmaGmmaWarpSpecializedFP8ILi3ENS5_IJNS4_1CILi2EEENSA_ILi1EEESC_EEENS1_32KernelTmaWarpSpecializedPingpongEEENS5_IJNSA_ILi64EEENSA_ILi128EEESH_EEENS_12float_e5m2_tENS5_IJlSC_lEEESJ_SK_NS4_8TiledMMAINS4_8MMA_AtomIJNS4_4SM904GMMA31MMA_64x128x32_F32E5M2E5M2_SS_TNILNSO_7ScaleInE1ELSQ_1EEEEEENS4_6LayoutINS5_IJSC_SC_SC_EEENS5_IJNSA_ILi0EEESV_SV_EEEEENS5_IJNS4_10UnderscoreESY_SY_EEEEENS4_13SM90_TMA_LOADENS4_14ComposedLayoutINS4_7SwizzleILi3ELi4ELi3EEENS4_18smem_ptr_flag_bitsILi8EEENST_INS5_IJNSA_ILi8EEESH_EEENS5_IJSH_SC_EEEEEEEvNS4_8identityENS4_23SM90_TMA_LOAD_MULTICASTES1B_vS1C_EENS_8epilogue10collective6detail29Sm90TmaWarpSpecializedAdapterINS1G_15DefaultEpilogueISJ_SK_SK_NS1F_6thread17LinearCombinationISJ_Li1EffLNS1K_9ScaleType4KindE0ELNS_15FloatRoundStyleE2ESJ_EENS1_15EpilogueDefaultEEEEEvvEEEEvNT_6ParamsE,"ax",@progbits
	.align	128
.text._ZN7cutlass13device_kernelINS_4gemm6kernel13GemmUniversalIN4cute5tupleIJiiiiEEENS1_10collective13CollectiveMmaINS1_37MainloopSm90TmaGmmaWarpSpecializedFP8ILi3ENS5_IJNS4_1CILi2EEENSA_ILi1EEESC_EEENS1_32KernelTmaWarpSpecializedPingpongEEENS5_IJNSA_ILi64EEENSA_ILi128EEESH_EEENS_12float_e5m2_tENS5_IJlSC_lEEESJ_SK_NS4_8TiledMMAINS4_8MMA_AtomIJNS4_4SM904GMMA31MMA_64x128x32_F32E5M2E5M2_SS_TNILNSO_7ScaleInE1ELSQ_1EEEEEENS4_6LayoutINS5_IJSC_SC_SC_EEENS5_IJNSA_ILi0EEESV_SV_EEEEENS5_IJNS4_10UnderscoreESY_SY_EEEEENS4_13SM90_TMA_LOADENS4_14ComposedLayoutINS4_7SwizzleILi3ELi4ELi3EEENS4_18smem_ptr_flag_bitsILi8EEENST_INS5_IJNSA_ILi8EEESH_EEENS5_IJSH_SC_EEEEEEEvNS4_8identityENS4_23SM90_TMA_LOAD_MULTICASTES1B_vS1C_EENS_8epilogue10collective6detail29Sm90TmaWarpSpecializedAdapterINS1G_15DefaultEpilogueISJ_SK_SK_NS1F_6thread17LinearCombinationISJ_Li1EffLNS1K_9ScaleType4KindE0ELNS_15FloatRoundStyleE2ESJ_EENS1_15EpilogueDefaultEEEEEvvEEEEvNT_6ParamsE:
        .type           _ZN7cutlass13device_kernelINS_4gemm6kernel13GemmUniversalIN4cute5tupleIJiiiiEEENS1_10collective13CollectiveMmaINS1_37MainloopSm90TmaGmmaWarpSpecializedFP8ILi3ENS5_IJNS4_1CILi2EEENSA_ILi1EEESC_EEENS1_32KernelTmaWarpSpecializedPingpongEEENS5_IJNSA_ILi64EEENSA_ILi128EEESH_EEENS_12float_e5m2_tENS5_IJlSC_lEEESJ_SK_NS4_8TiledMMAINS4_8MMA_AtomIJNS4_4SM904GMMA31MMA_64x128x32_F32E5M2E5M2_SS_TNILNSO_7ScaleInE1ELSQ_1EEEEEENS4_6LayoutINS5_IJSC_SC_SC_EEENS5_IJNSA_ILi0EEESV_SV_EEEEENS5_IJNS4_10UnderscoreESY_SY_EEEEENS4_13SM90_TMA_LOADENS4_14ComposedLayoutINS4_7SwizzleILi3ELi4ELi3EEENS4_18smem_ptr_flag_bitsILi8EEENST_INS5_IJNSA_ILi8EEESH_EEENS5_IJSH_SC_EEEEEEEvNS4_8identityENS4_23SM90_TMA_LOAD_MULTICASTES1B_vS1C_EENS_8epilogue10collective6detail29Sm90TmaWarpSpecializedAdapterINS1G_15DefaultEpilogueISJ_SK_SK_NS1F_6thread17LinearCombinationISJ_Li1EffLNS1K_9ScaleType4KindE0ELNS_15FloatRoundStyleE2ESJ_EENS1_15EpilogueDefaultEEEEEvvEEEEvNT_6ParamsE,@function
        .size           _ZN7cutlass13device_kernelINS_4gemm6kernel13GemmUniversalIN4cute5tupleIJiiiiEEENS1_10collective13CollectiveMmaINS1_37MainloopSm90TmaGmmaWarpSpecializedFP8ILi3ENS5_IJNS4_1CILi2EEENSA_ILi1EEESC_EEENS1_32KernelTmaWarpSpecializedPingpongEEENS5_IJNSA_ILi64EEENSA_ILi128EEESH_EEENS_12float_e5m2_tENS5_IJlSC_lEEESJ_SK_NS4_8TiledMMAINS4_8MMA_AtomIJNS4_4SM904GMMA31MMA_64x128x32_F32E5M2E5M2_SS_TNILNSO_7ScaleInE1ELSQ_1EEEEEENS4_6LayoutINS5_IJSC_SC_SC_EEENS5_IJNSA_ILi0EEESV_SV_EEEEENS5_IJNS4_10UnderscoreESY_SY_EEEEENS4_13SM90_TMA_LOADENS4_14ComposedLayoutINS4_7SwizzleILi3ELi4ELi3EEENS4_18smem_ptr_flag_bitsILi8EEENST_INS5_IJNSA_ILi8EEESH_EEENS5_IJSH_SC_EEEEEEEvNS4_8identityENS4_23SM90_TMA_LOAD_MULTICASTES1B_vS1C_EENS_8epilogue10collective6detail29Sm90TmaWarpSpecializedAdapterINS1G_15DefaultEpilogueISJ_SK_SK_NS1F_6thread17LinearCombinationISJ_Li1EffLNS1K_9ScaleType4KindE0ELNS_15FloatRoundStyleE2ESJ_EENS1_15EpilogueDefaultEEEEEvvEEEEvNT_6ParamsE,(.L_x_206 - _ZN7cutlass13device_kernelINS_4gemm6kernel13GemmUniversalIN4cute5tupleIJiiiiEEENS1_10collective13CollectiveMmaINS1_37MainloopSm90TmaGmmaWarpSpecializedFP8ILi3ENS5_IJNS4_1CILi2EEENSA_ILi1EEESC_EEENS1_32KernelTmaWarpSpecializedPingpongEEENS5_IJNSA_ILi64EEENSA_ILi128EEESH_EEENS_12float_e5m2_tENS5_IJlSC_lEEESJ_SK_NS4_8TiledMMAINS4_8MMA_AtomIJNS4_4SM904GMMA31MMA_64x128x32_F32E5M2E5M2_SS_TNILNSO_7ScaleInE1ELSQ_1EEEEEENS4_6LayoutINS5_IJSC_SC_SC_EEENS5_IJNSA_ILi0EEESV_SV_EEEEENS5_IJNS4_10UnderscoreESY_SY_EEEEENS4_13SM90_TMA_LOADENS4_14ComposedLayoutINS4_7SwizzleILi3ELi4ELi3EEENS4_18smem_ptr_flag_bitsILi8EEENST_INS5_IJNSA_ILi8EEESH_EEENS5_IJSH_SC_EEEEEEEvNS4_8identityENS4_23SM90_TMA_LOAD_MULTICASTES1B_vS1C_EENS_8epilogue10collective6detail29Sm90TmaWarpSpecializedAdapterINS1G_15DefaultEpilogueISJ_SK_SK_NS1F_6thread17LinearCombinationISJ_Li1EffLNS1K_9ScaleType4KindE0ELNS_15FloatRoundStyleE2ESJ_EENS1_15EpilogueDefaultEEEEEvvEEEEvNT_6ParamsE)
        .other          _ZN7cutlass13device_kernelINS_4gemm6kernel13GemmUniversalIN4cute5tupleIJiiiiEEENS1_10collective13CollectiveMmaINS1_37MainloopSm90TmaGmmaWarpSpecializedFP8ILi3ENS5_IJNS4_1CILi2EEENSA_ILi1EEESC_EEENS1_32KernelTmaWarpSpecializedPingpongEEENS5_IJNSA_ILi64EEENSA_ILi128EEESH_EEENS_12float_e5m2_tENS5_IJlSC_lEEESJ_SK_NS4_8TiledMMAINS4_8MMA_AtomIJNS4_4SM904GMMA31MMA_64x128x32_F32E5M2E5M2_SS_TNILNSO_7ScaleInE1ELSQ_1EEEEEENS4_6LayoutINS5_IJSC_SC_SC_EEENS5_IJNSA_ILi0EEESV_SV_EEEEENS5_IJNS4_10UnderscoreESY_SY_EEEEENS4_13SM90_TMA_LOADENS4_14ComposedLayoutINS4_7SwizzleILi3ELi4ELi3EEENS4_18smem_ptr_flag_bitsILi8EEENST_INS5_IJNSA_ILi8EEESH_EEENS5_IJSH_SC_EEEEEEEvNS4_8identityENS4_23SM90_TMA_LOAD_MULTICASTES1B_vS1C_EENS_8epilogue10collective6detail29Sm90TmaWarpSpecializedAdapterINS1G_15DefaultEpilogueISJ_SK_SK_NS1F_6thread17LinearCombinationISJ_Li1EffLNS1K_9ScaleType4KindE0ELNS_15FloatRoundStyleE2ESJ_EENS1_15EpilogueDefaultEEEEEvvEEEEvNT_6ParamsE,@"STO_CUDA_ENTRY STV_DEFAULT"
_ZN7cutlass13device_kernelINS_4gemm6kernel13GemmUniversalIN4cute5tupleIJiiiiEEENS1_10collective13CollectiveMmaINS1_37MainloopSm90TmaGmmaWarpSpecializedFP8ILi3ENS5_IJNS4_1CILi2EEENSA_ILi1EEESC_EEENS1_32KernelTmaWarpSpecializedPingpongEEENS5_IJNSA_ILi64EEENSA_ILi128EEESH_EEENS_12float_e5m2_tENS5_IJlSC_lEEESJ_SK_NS4_8TiledMMAINS4_8MMA_AtomIJNS4_4SM904GMMA31MMA_64x128x32_F32E5M2E5M2_SS_TNILNSO_7ScaleInE1ELSQ_1EEEEEENS4_6LayoutINS5_IJSC_SC_SC_EEENS5_IJNSA_ILi0EEESV_SV_EEEEENS5_IJNS4_10UnderscoreESY_SY_EEEEENS4_13SM90_TMA_LOADENS4_14ComposedLayoutINS4_7SwizzleILi3ELi4ELi3EEENS4_18smem_ptr_flag_bitsILi8EEENST_INS5_IJNSA_ILi8EEESH_EEENS5_IJSH_SC_EEEEEEEvNS4_8identityENS4_23SM90_TMA_LOAD_MULTICASTES1B_vS1C_EENS_8epilogue10collective6detail29Sm90TmaWarpSpecializedAdapterINS1G_15DefaultEpilogueISJ_SK_SK_NS1F_6thread17LinearCombinationISJ_Li1EffLNS1K_9ScaleType4KindE0ELNS_15FloatRoundStyleE2ESJ_EENS1_15EpilogueDefaultEEEEEvvEEEEvNT_6ParamsE:
[----:B------:R-:W-:Y:S01]  /*0000*/  LDC R1, c[0x0][0x28] ;  /* 0x00000a00ff017b82 */ /* 0x000fe20000000800 */
[----:B------:R-:W0:Y:S01]  /*0010*/  S2R R11, SR_TID.X ;  /* 0x00000000000b7919 */ /* 0x000e220000002100 */
[----:B------:R-:W-:Y:S01]  /*0020*/  ELECT P0, URZ, PT ;  /* 0x00000000003f782f */ /* 0x000fe20003800000 */
[----:B------:R-:W-:Y:S01]  /*0030*/  BSSY B0, `(.L_x_0) ;  /* 0x000000f000007945 */ /* 0x000fe20003800000 */
[--C-:B0-----:R-:W-:Y:S02]  /*0040*/  SHF.R.U32.HI R0, RZ, 0x5, R11.reuse ;  /* 0x00000005ff007819 */ /* 0x101fe4000001160b */
[----:B------:R-:W-:-:S03]  /*0050*/  SHF.R.U32.HI R5, RZ, 0x7, R11 ;  /* 0x00000007ff057819 */ /* 0x000fc6000001160b */
[----:B------:R-:W0:Y:S04]  /*0060*/  SHFL.IDX PT, R2, R0, RZ, 0x1f ;  /* 0x00001fff00027589 */ /* 0x000e2800000e0000 */
[----:B------:R1:W2:Y:S01]  /*0070*/  SHFL.IDX PT, R6, R5, RZ, 0x1f ;  /* 0x00001fff05067589 */ /* 0x0002a200000e0000 */
[----:B0-----:R-:W-:-:S13]  /*0080*/  ISETP.NE.OR P0, PT, R2, RZ, !P0 ;  /* 0x000000ff0200720c */ /* 0x001fda0004705670 */
[----:B-12---:R-:W-:Y:S05]  /*0090*/  @P0 BRA `(.L_x_1) ;  /* 0x0000000000200947 */ /* 0x006fea0003800000 */
[----:B------:R-:W-:Y:S02]  /*00a0*/  ULDC.64 UR4, c[0x0][0x198] ;  /* 0x0000660000047ab9 */ /* 0x000fe40000000a00 */
[----:B------:R-:W-:Y:S02]  /*00b0*/  UIADD3 UR6, UP0, UR4, 0xf0, URZ ;  /* 0x000000f004067890 */ /* 0x000fe4000ff1e03f */
[----:B------:R-:W-:Y:S02]  /*00c0*/  UIADD3 UR4, UP1, UR4, 0x1f0, URZ ;  /* 0x000001f004047890 */ /* 0x000fe4000ff3e03f */
[----:B------:R-:W-:Y:S02]  /*00d0*/  UIADD3.X UR7, URZ, UR5, URZ, UP0, !UPT ;  /* 0x000000053f077290 */ /* 0x000fe400087fe43f */
[----:B------:R-:W-:-:S07]  /*00e0*/  UIADD3.X UR5, URZ, UR5, URZ, UP1, !UPT ;  /* 0x000000053f057290 */ /* 0x000fce0008ffe43f */
[----:B------:R0:W-:Y:S02]  /*00f0*/  UTMACCTL.PF [UR6] ;  /* 0x00000000060079b9 */ /* 0x0001e40008040000 */
[----:B------:R0:W-:Y:S02]  /*0100*/  UTMACCTL.PF [UR4] ;  /* 0x00000000040079b9 */ /* 0x0001e40008040000 */
[----:B0-----:R-:W-:Y:S01]  /*0110*/  NOP ;  /* 0x0000000000007918 */ /* 0x001fe20000000000 */
.L_x_1:
[----:B------:R-:W-:Y:S05]  /*0120*/  BSYNC B0 ;  /* 0x0000000000007941 */ /* 0x000fea0003800000 */
.L_x_0:
[----:B------:R-:W0:Y:S02]  /*0130*/  SHFL.IDX PT, R7, R0, RZ, 0x1f ;  /* 0x00001fff00077589 */ /* 0x000e2400000e0000 */
[----:B0-----:R-:W-:-:S13]  /*0140*/  ISETP.NE.AND P0, PT, R7, RZ, PT ;  /* 0x000000ff0700720c */ /* 0x001fda0003f05270 */
[----:B------:R-:W-:Y:S05]  /*0150*/  @P0 BRA `(.L_x_2) ;  /* 0x0000000000500947 */ /* 0x000fea0003800000 */
[----:B------:R-:W0:Y:S01]  /*0160*/  S2UR UR8, SR_CgaCtaId ;  /* 0x00000000000879c3 */ /* 0x000e220000008800 */
[----:B------:R-:W-:Y:S01]  /*0170*/  UMOV UR4, 0x400 ;  /* 0x0000040000047882 */ /* 0x000fe20000000000 */
[----:B------:R-:W-:Y:S01]  /*0180*/  UMOV UR5, 0x1 ;  /* 0x0000000100057882 */ /* 0x000fe20000000000 */
[----:B------:R-:W-:Y:S01]  /*0190*/  UMOV UR6, 0x2 ;  /* 0x0000000200067882 */ /* 0x000fe20000000000 */
[----:B------:R-:W-:Y:S01]  /*01a0*/  ELECT P0, URZ, PT ;  /* 0x00000000003f782f */ /* 0x000fe20003800000 */
[----:B------:R-:W-:-:S04]  /*01b0*/  UIADD3 UR6, -UR6, 0x100000, URZ ;  /* 0x0010000006067890 */ /* 0x000fc8000fffe13f */
[----:B------:R-:W-:Y:S02]  /*01c0*/  USHF.L.U32 UR7, UR6, 0xb, URZ ;  /* 0x0000000b06077899 */ /* 0x000fe4000800063f */
[----:B------:R-:W-:Y:S02]  /*01d0*/  USHF.L.U32 UR6, UR6, 0x1, URZ ;  /* 0x0000000106067899 */ /* 0x000fe4000800063f */
[----:B0-----:R-:W-:Y:S02]  /*01e0*/  ULEA UR8, UR8, UR4, 0x18 ;  /* 0x0000000408087291 */ /* 0x001fe4000f8ec03f */
[----:B------:R-:W-:-:S04]  /*01f0*/  UIADD3 UR4, -UR5, 0x100000, URZ ;  /* 0x0010000005047890 */ /* 0x000fc8000fffe13f */
[----:B------:R-:W-:Y:S02]  /*0200*/  USHF.L.U32 UR5, UR4, 0xb, URZ ;  /* 0x0000000b04057899 */ /* 0x000fe4000800063f */
[----:B------:R-:W-:Y:S01]  /*0210*/  USHF.L.U32 UR4, UR4, 0x1, URZ ;  /* 0x0000000104047899 */ /* 0x000fe2000800063f */
[----:B------:R-:W0:Y:S11]  /*0220*/  FENCE.VIEW.ASYNC.S ;  /* 0x00000000000073c6 */ /* 0x000e360000000000 */
[----:B0-----:R0:W1:Y:S01]  /*0230*/  SYNCS.EXCH.64 URZ, [UR8], UR4 ;  /* 0x00000004083f75b2 */ /* 0x0010620008000100 */
[----:B------:R0:W2:Y:S01]  /*0240*/  SYNCS.EXCH.64 URZ, [UR8+0x18], UR6 ;  /* 0x00001806083f75b2 */ /* 0x0000a20008000100 */
[----:B------:R0:W3:Y:S01]  /*0250*/  SYNCS.EXCH.64 URZ, [UR8+0x8], UR4 ;  /* 0x00000804083f75b2 */ /* 0x0000e20008000100 */
[----:B------:R0:W4:Y:S01]  /*0260*/  SYNCS.EXCH.64 URZ, [UR8+0x20], UR6 ;  /* 0x00002006083f75b2 */ /* 0x0001220008000100 */
[----:B------:R0:W0:Y:S01]  /*0270*/  SYNCS.EXCH.64 URZ, [UR8+0x10], UR4 ;  /* 0x00001004083f75b2 */ /* 0x0000220008000100 */
[----:B------:R0:W0:Y:S01]  /*0280*/  SYNCS.EXCH.64 URZ, [UR8+0x28], UR6 ;  /* 0x00002806083f75b2 */ /* 0x0000220008000100 */
[----:B------:R-:W-:Y:S01]  /*0290*/  NOP ;  /* 0x0000000000007918 */ /* 0x000fe20000000000 */
.L_x_2:
[----:B------:R-:W5:Y:S01]  /*02a0*/  SHFL.IDX PT, R3, R0, RZ, 0x1f ;  /* 0x00001fff00037589 */ /* 0x000f6200000e0000 */
[----:B------:R-:W-:Y:S01]  /*02b0*/  SHF.R.S32.HI R4, RZ, 0x1f, R11 ;  /* 0x0000001fff047819 */ /* 0x000fe2000001140b */
[----:B------:R-:W1:Y:S01]  /*02c0*/  S2UR UR13, SR_CTAID.X ;  /* 0x00000000000d79c3 */ /* 0x000e620000002500 */
[----:B------:R-:W-:Y:S01]  /*02d0*/  ELECT P0, URZ, PT ;  /* 0x00000000003f782f */ /* 0x000fe20003800000 */
[----:B------:R1:W2:Y:S01]  /*02e0*/  SHFL.IDX PT, R8, R0, RZ, 0x1f ;  /* 0x00001fff00087589 */ /* 0x0002a200000e0000 */
[----:B------:R-:W-:Y:S02]  /*02f0*/  LEA.HI R4, R4, R11, RZ, 0x7 ;  /* 0x0000000b04047211 */ /* 0x000fe400078f38ff */
[----:B------:R-:W-:Y:S01]  /*0300*/  ELECT P1, URZ, PT ;  /* 0x00000000003f782f */ /* 0x000fe20003820000 */
[----:B------:R-:W-:Y:S01]  /*0310*/  NOP ;  /* 0x0000000000007918 */ /* 0x000fe20000000000 */
[----:B------:R-:W3:Y:S01]  /*0320*/  S2R R16, SR_CTAID.Y ;  /* 0x0000000000107919 */ /* 0x000ee20000002600 */
[----:B------:R-:W-:Y:S01]  /*0330*/  LOP3.LUT R4, R4, 0xffffff80, RZ, 0xc0, !PT ;  /* 0xffffff8004047812 */ /* 0x000fe200078ec0ff */
[----:B0-----:R-:W-:Y:S01]  /*0340*/  ULDC UR4, c[0x0][0x150] ;  /* 0x0000540000047ab9 */ /* 0x001fe20000000800 */
[----:B------:R-:W0:Y:S01]  /*0350*/  LDC R12, c[0x0][0x144] ;  /* 0x00005100ff0c7b82 */ /* 0x000e220000000800 */
[----:B------:R4:W0:Y:S01]  /*0360*/  SHFL.IDX PT, R14, R5, RZ, 0x1f ;  /* 0x00001fff050e7589 */ /* 0x00082200000e0000 */
[----:B------:R-:W-:Y:S01]  /*0370*/  UMOV UR12, 0x80 ;  /* 0x00000080000c7882 */ /* 0x000fe20000000000 */
[----:B------:R-:W-:Y:S01]  /*0380*/  IMAD.IADD R10, R11, 0x1, -R4 ;  /* 0x000000010b0a7824 */ /* 0x000fe200078e0a04 */
[----:B------:R-:W-:Y:S01]  /*0390*/  NOP ;  /* 0x0000000000007918 */ /* 0x000fe20000000000 */
[C---:B------:R-:W-:Y:S01]  /*03a0*/  VIADD R38, R6.reuse, 0xffffffff ;  /* 0xffffffff06267836 */ /* 0x040fe20000000000 */
[----:B------:R-:W-:-:S02]  /*03b0*/  ISETP.NE.AND P4, PT, R6, RZ, PT ;  /* 0x000000ff0600720c */ /* 0x000fc40003f85270 */
[----:B------:R-:W-:Y:S01]  /*03c0*/  SHF.R.S32.HI R19, RZ, 0x1f, R10 ;  /* 0x0000001fff137819 */ /* 0x000fe2000001140a */
[----:B------:R-:W0:Y:S01]  /*03d0*/  LDC R13, c[0x0][0x140] ;  /* 0x00005000ff0d7b82 */ /* 0x000e220000000800 */
[----:B------:R-:W-:Y:S02]  /*03e0*/  ISETP.GE.U32.AND P6, PT, R38, 0x2, PT ;  /* 0x000000022600780c */ /* 0x000fe40003fc6070 */
[----:B-----5:R-:W-:Y:S02]  /*03f0*/  ISETP.NE.OR P0, PT, R3, RZ, !P0 ;  /* 0x000000ff0300720c */ /* 0x020fe40004705670 */
[----:B------:R-:W-:Y:S02]  /*0400*/  LEA.HI R3, R19, R10, RZ, 0x3 ;  /* 0x0000000a13037211 */ /* 0x000fe400078f18ff */
[----:B-1----:R-:W-:Y:S01]  /*0410*/  I2FP.F32.U32 R4, UR13 ;  /* 0x0000000d00047c45 */ /* 0x002fe20008201000 */
[----:B------:R-:W1:Y:S01]  /*0420*/  LDC R27, c[0x0][0x148] ;  /* 0x00005200ff1b7b82 */ /* 0x000e620000000800 */
[----:B------:R-:W-:-:S02]  /*0430*/  SHF.R.S32.HI R0, RZ, 0x3, R3 ;  /* 0x00000003ff007819 */ /* 0x000fc40000011403 */
[----:B--2---:R-:W-:Y:S01]  /*0440*/  ISETP.NE.OR P1, PT, R8, RZ, !P1 ;  /* 0x000000ff0800720c */ /* 0x004fe20004f25670 */
[----:B------:R-:W-:Y:S01]  /*0450*/  FMUL R9, R4, UR4 ;  /* 0x0000000404097c20 */ /* 0x000fe20008400000 */
[----:B------:R-:W-:Y:S01]  /*0460*/  SHF.R.S32.HI R3, RZ, 0x1f, R3 ;  /* 0x0000001fff037819 */ /* 0x000fe20000011403 */
[----:B------:R-:W-:Y:S01]  /*0470*/  ULDC UR4, c[0x0][0x154] ;  /* 0x0000550000047ab9 */ /* 0x000fe20000000800 */
[----:B------:R-:W-:Y:S01]  /*0480*/  SHF.R.S32.HI R8, RZ, 0x1f, R7 ;  /* 0x0000001fff087819 */ /* 0x000fe20000011407 */
[----:B------:R-:W-:Y:S01]  /*0490*/  VOTEU.ALL UP1, P0 ;  /* 0x00000000003f7886 */ /* 0x000fe20000020000 */
[----:B------:R-:W-:Y:S01]  /*04a0*/  LEA.HI R4, R3, R0, RZ, 0x2 ;  /* 0x0000000003047211 */ /* 0x000fe200078f10ff */
[----:B------:R-:W2:Y:S01]  /*04b0*/  F2I.U32.TRUNC.NTZ R9, R9 ;  /* 0x0000000900097305 */ /* 0x000ea2000020f000 */
[----:B------:R-:W-:Y:S01]  /*04c0*/  LEA.HI R8, R8, R7, RZ, 0x2 ;  /* 0x0000000708087211 */ /* 0x000fe200078f10ff */
[----:B------:R-:W-:Y:S01]  /*04d0*/  VOTEU.ALL UP0, P0 ;  /* 0x00000000003f7886 */ /* 0x000fe20000000000 */
[----:B------:R-:W-:Y:S01]  /*04e0*/  SHF.R.S32.HI R3, RZ, 0x1f, R2 ;  /* 0x0000001fff037819 */ /* 0x000fe20000011402 */
[----:B------:R-:W5:Y:S01]  /*04f0*/  @!UP1 S2UR UR7, SR_CgaCtaId ;  /* 0x00000000000799c3 */ /* 0x000f620000008800 */
[----:B----4-:R-:W-:Y:S01]  /*0500*/  LOP3.LUT R5, R4, 0xfffffffc, RZ, 0xc0, !PT ;  /* 0xfffffffc04057812 */ /* 0x010fe200078ec0ff */
[----:B------:R-:W-:Y:S01]  /*0510*/  VOTEU.ALL UP2, P1 ;  /* 0x00000000003f7886 */ /* 0x000fe20000840000 */
[----:B------:R-:W-:Y:S01]  /*0520*/  LOP3.LUT R8, R8, 0x3ffffffc, RZ, 0xc0, !PT ;  /* 0x3ffffffc08087812 */ /* 0x000fe200078ec0ff */
[----:B------:R-:W-:Y:S01]  /*0530*/  @!UP1 UMOV UR6, 0x400 ;  /* 0x0000040000069882 */ /* 0x000fe20000000000 */
[----:B------:R-:W-:Y:S01]  /*0540*/  LEA.HI R3, R3, R2, RZ, 0x2 ;  /* 0x0000000203037211 */ /* 0x000fe200078f10ff */
[----:B------:R-:W-:Y:S01]  /*0550*/  IMAD.IADD R5, R0, 0x1, -R5 ;  /* 0x0000000100057824 */ /* 0x000fe200078e0a05 */
[----:B------:R-:W-:Y:S01]  /*0560*/  @!UP2 UMOV UR9, 0x400 ;  /* 0x000004000009a882 */ /* 0x000fe20000000000 */
[----:B------:R-:W-:Y:S01]  /*0570*/  IMAD.IADD R8, R7, 0x1, -R8 ;  /* 0x0000000107087824 */ /* 0x000fe200078e0a08 */
[----:B------:R-:W-:Y:S01]  /*0580*/  LOP3.LUT R3, R3, 0xfffffffc, RZ, 0xc0, !PT ;  /* 0xfffffffc03037812 */ /* 0x000fe200078ec0ff */
[----:B------:R-:W4:Y:S01]  /*0590*/  @!UP2 S2UR UR10, SR_CgaCtaId ;  /* 0x00000000000aa9c3 */ /* 0x000f220000008800 */
[----:B--2---:R-:W-:Y:S01]  /*05a0*/  IMAD.MOV R9, RZ, RZ, -R9 ;  /* 0x000000ffff097224 */ /* 0x004fe200078e0a09 */
[----:B------:R-:W-:Y:S01]  /*05b0*/  VOTEU.ALL UP3, P1 ;  /* 0x00000000003f7886 */ /* 0x000fe20000860000 */
[----:B------:R-:W-:Y:S01]  /*05c0*/  IMAD R5, R8, 0x4, R5 ;  /* 0x0000000408057824 */ /* 0x000fe200078e0205 */
[----:B------:R-:W-:Y:S01]  /*05d0*/  VOTEU.ALL UP4, P1 ;  /* 0x00000000003f7886 */ /* 0x000fe20000880000 */
[----:B------:R-:W-:Y:S01]  /*05e0*/  IMAD.IADD R18, R2, 0x1, -R3 ;  /* 0x0000000102127824 */ /* 0x000fe200078e0a03 */
[----:B---3--:R-:W-:Y:S01]  /*05f0*/  I2FP.F32.U32 R2, R16 ;  /* 0x0000001000027245 */ /* 0x008fe20000201000 */
[----:B0-----:R-:W-:Y:S01]  /*0600*/  IMAD R25, R12, R9, UR13 ;  /* 0x0000000d0c197e24 */ /* 0x001fe2000f8e0209 */
[C---:B------:R-:W-:Y:S01]  /*0610*/  LEA.HI R0, R5.reuse, R5, RZ, 0x1 ;  /* 0x0000000505007211 */ /* 0x040fe200078f08ff */
[C---:B------:R-:W-:Y:S01]  /*0620*/  IMAD.SHL.U32 R12, R5.reuse, 0x4, RZ ;  /* 0x00000004050c7824 */ /* 0x040fe200078e00ff */
[----:B------:R-:W-:Y:S01]  /*0630*/  VOTEU.ALL UP5, P1 ;  /* 0x00000000003f7886 */ /* 0x000fe200008a0000 */
[----:B------:R-:W-:Y:S01]  /*0640*/  FMUL R2, R2, UR4 ;  /* 0x0000000402027c20 */ /* 0x000fe20008400000 */
[----:B------:R-:W-:Y:S01]  /*0650*/  LOP3.LUT R0, R0, 0xfffffffe, RZ, 0xc0, !PT ;  /* 0xfffffffe00007812 */ /* 0x000fe200078ec0ff */
[----:B------:R-:W-:Y:S01]  /*0660*/  UMOV UR4, 0x20 ;  /* 0x0000002000047882 */ /* 0x000fe20000000000 */
[----:B-----5:R-:W-:Y:S01]  /*0670*/  @!UP1 ULEA UR8, UR7, UR6, 0x18 ;  /* 0x0000000607089291 */ /* 0x020fe2000f8ec03f */
[----:B------:R-:W-:Y:S01]  /*0680*/  LOP3.LUT R12, R5, 0xc, R12, 0x78, !PT ;  /* 0x0000000c050c7812 */ /* 0x000fe200078e780c */
[----:B------:R-:W-:-:S04]  /*0690*/  @!UP1 UIADD3 UR4, -UR4, 0x100000, URZ ;  /* 0x0010000004049890 */ /* 0x000fc8000fffe13f */
[----:B------:R-:W-:Y:S02]  /*06a0*/  @!UP1 USHF.L.U32 UR5, UR4, 0xb, URZ ;  /* 0x0000000b04059899 */ /* 0x000fe4000800063f */
[----:B------:R-:W-:Y:S01]  /*06b0*/  @!UP1 USHF.L.U32 UR4, UR4, 0x1, URZ ;  /* 0x0000000104049899 */ /* 0x000fe2000800063f */
[----:B------:R-:W-:Y:S01]  /*06c0*/  IMAD.IADD R0, R5, 0x1, -R0 ;  /* 0x0000000105007824 */ /* 0x000fe200078e0a00 */
[----:B------:R-:W0:Y:S01]  /*06d0*/  F2I.U32.TRUNC.NTZ R2, R2 ;  /* 0x0000000200027305 */ /* 0x000e22000020f000 */
[----:B------:R-:W-:-:S04]  /*06e0*/  @!UP2 UIADD3 UR6, -UR12, 0x100000, URZ ;  /* 0x001000000c06a890 */ /* 0x000fc8000fffe13f */
[----:B------:R-:W-:Y:S02]  /*06f0*/  @!UP2 USHF.L.U32 UR7, UR6, 0xb, URZ ;  /* 0x0000000b0607a899 */ /* 0x000fe4000800063f */
[----:B------:R-:W-:Y:S01]  /*0700*/  @!UP2 USHF.L.U32 UR6, UR6, 0x1, URZ ;  /* 0x000000010606a899 */ /* 0x000fe2000800063f */
[----:B------:R-:W-:Y:S01]  /*0710*/  ISETP.EQ.U32.AND P3, PT, R13, 0x1, PT ;  /* 0x000000010d00780c */ /* 0x000fe20003f62070 */
[----:B------:R-:W-:Y:S01]  /*0720*/  VOTEU.ALL UP1, P0 ;  /* 0x00000000003f7886 */ /* 0x000fe20000020000 */
[----:B------:R-:W-:Y:S01]  /*0730*/  ISETP.NE.AND P2, PT, R0, R25, PT ;  /* 0x000000190000720c */ /* 0x000fe20003f45270 */
[----:B------:R-:W-:Y:S01]  /*0740*/  IMAD.MOV.U32 R13, RZ, RZ, 0x1 ;  /* 0x00000001ff0d7424 */ /* 0x000fe200078e00ff */
[----:B----4-:R-:W-:Y:S01]  /*0750*/  @!UP2 ULEA UR9, UR10, UR9, 0x18 ;  /* 0x000000090a09a291 */ /* 0x010fe2000f8ec03f */
[----:B------:R-:W-:Y:S01]  /*0760*/  LOP3.LUT P0, RZ, R10, 0x7, RZ, 0xc0, !PT ;  /* 0x000000070aff7812 */ /* 0x000fe2000780c0ff */
[----:B------:R-:W-:Y:S01]  /*0770*/  VOTEU.ALL UP2, P1 ;  /* 0x00000000003f7886 */ /* 0x000fe20000840000 */
[----:B------:R-:W-:Y:S01]  /*0780*/  ISETP.NE.AND P1, PT, R18, 0x3, PT ;  /* 0x000000031200780c */ /* 0x000fe20003f25270 */
[----:B------:R-:W2:Y:S02]  /*0790*/  FENCE.VIEW.ASYNC.S ;  /* 0x00000000000073c6 */ /* 0x000ea40000000000 */
[----:B--2---:R2:W3:Y:S01]  /*07a0*/  @!UP0 SYNCS.EXCH.64 URZ, [UR8+0x60], UR4 ;  /* 0x00006004083f85b2 */ /* 0x0044e20008000100 */
[----:B------:R-:W-:-:S02]  /*07b0*/  ISETP.LT.U32.AND P0, PT, R12, 0x2, !P0 ;  /* 0x000000020c00780c */ /* 0x000fc40004701070 */
[----:B------:R-:W-:Y:S01]  /*07c0*/  ISETP.EQ.OR P1, PT, R18, RZ, !P1 ;  /* 0x000000ff1200720c */ /* 0x000fe20004f22670 */
[----:B0-----:R-:W-:Y:S01]  /*07d0*/  IMAD.MOV R24, RZ, RZ, -R2 ;  /* 0x000000ffff187224 */ /* 0x001fe200078e0a02 */
[----:B------:R-:W-:Y:S02]  /*07e0*/  R2UR UR11, R14 ;  /* 0x000000000e0b72ca */ /* 0x000fe400000e0000 */
[----:B------:R-:W-:Y:S01]  /*07f0*/  @P2 LEA.HI R0, R12, R12, RZ, 0x1 ;  /* 0x0000000c0c002211 */ /* 0x000fe200078f08ff */
[----:B-1----:R-:W-:Y:S01]  /*0800*/  IMAD R3, R27, R24, R16 ;  /* 0x000000181b037224 */ /* 0x002fe200078e0210 */
[----:B------:R-:W-:Y:S02]  /*0810*/  ISETP.EQ.AND P1, PT, R6, RZ, P1 ;  /* 0x000000ff0600720c */ /* 0x000fe40000f22270 */
[----:B------:R-:W-:Y:S02]  /*0820*/  @P2 SHF.R.S32.HI R0, RZ, 0x1, R0 ;  /* 0x00000001ff002819 */ /* 0x000fe40000011400 */
[----:B------:R-:W-:Y:S01]  /*0830*/  SEL R7, RZ, 0x1, !P1 ;  /* 0x00000001ff077807 */ /* 0x000fe20004800000 */
[----:B------:R2:W0:Y:S01]  /*0840*/  @!UP1 SYNCS.EXCH.64 URZ, [UR8+0x68], UR4 ;  /* 0x00006804083f95b2 */ /* 0x0004220008000100 */
[----:B------:R-:W-:Y:S01]  /*0850*/  @P2 ISETP.NE.AND P5, PT, R0, R3, PT ;  /* 0x000000030000220c */ /* 0x000fe20003fa5270 */
[----:B------:R-:W-:Y:S01]  /*0860*/  NOP ;  /* 0x0000000000007918 */ /* 0x000fe20000000000 */
[----:B------:R-:W-:-:S02]  /*0870*/  SEL R0, RZ, 0x1, !P0 ;  /* 0x00000001ff007807 */ /* 0x000fc40004000000 */
[----:B------:R-:W-:Y:S02]  /*0880*/  @P2 SEL R13, RZ, 0x1, P5 ;  /* 0x00000001ff0d2807 */ /* 0x000fe40002800000 */
[----:B------:R-:W-:Y:S02]  /*0890*/  SEL R7, R7, 0x2, P6 ;  /* 0x0000000207077807 */ /* 0x000fe40003000000 */
[----:B------:R-:W-:Y:S01]  /*08a0*/  LOP3.LUT R13, R13, R0, RZ, 0xc0, !PT ;  /* 0x000000000d0d7212 */ /* 0x000fe200078ec0ff */
[----:B------:R2:W1:Y:S01]  /*08b0*/  @!UP2 SYNCS.EXCH.64 URZ, [UR9+0x40], UR6 ;  /* 0x00004006093fa5b2 */ /* 0x0004620008000100 */
[----:B------:R2:W4:Y:S01]  /*08c0*/  @!UP3 SYNCS.EXCH.64 URZ, [UR9+0x48], UR6 ;  /* 0x00004806093fb5b2 */ /* 0x0005220008000100 */
[----:B------:R2:W0:Y:S01]  /*08d0*/  @!UP4 SYNCS.EXCH.64 URZ, [UR9+0x50], UR6 ;  /* 0x00005006093fc5b2 */ /* 0x0004220008000100 */
[----:B------:R2:W0:Y:S01]  /*08e0*/  @!UP5 SYNCS.EXCH.64 URZ, [UR9+0x58], UR6 ;  /* 0x00005806093fd5b2 */ /* 0x0004220008000100 */
[----:B------:R-:W-:Y:S01]  /*08f0*/  NOP ;  /* 0x0000000000007918 */ /* 0x000fe20000000000 */
[----:B--23--:R-:W-:Y:S05]  /*0900*/  @!P3 BRA `(.L_x_3) ;  /* 0x000000000008b947 */ /* 0x00cfea0003800000 */
[----:B01--4-:R-:W-:Y:S01]  /*0910*/  UCGABAR_ARV ;  /* 0x00000000000079c7 */ /* 0x013fe20008000000 */
[----:B------:R-:W-:Y:S05]  /*0920*/  BRA `(.L_x_4) ;  /* 0x0000000000047947 */ /* 0x000fea0003800000 */
.L_x_3:
[----:B01--4-:R-:W-:Y:S01]  /*0930*/  NOP ;  /* 0x0000000000007918 */ /* 0x013fe20000000000 */
.L_x_4:
[----:B------:R-:W-:Y:S01]  /*0940*/  ULDC.64 UR4, c[0x0][0x598] ;  /* 0x0001660000047ab9 */ /* 0x000fe20000000a00 */
[----:B------:R-:W-:Y:S01]  /*0950*/  ULDC.64 UR14, c[0x0][0x208] ;  /* 0x00008200000e7ab9 */ /* 0x000fe20000000a00 */
[----:B------:R-:W-:-:S04]  /*0960*/  ISETP.NE.U32.AND P0, PT, RZ, UR4, PT ;  /* 0x00000004ff007c0c */ /* 0x000fc8000bf05070 */
[----:B------:R-:W-:-:S13]  /*0970*/  ISETP.NE.AND.EX P0, PT, RZ, UR5, PT, P0 ;  /* 0x00000005ff007c0c */ /* 0x000fda000bf05300 */
[----:B------:R-:W-:Y:S05]  /*0980*/  @!P0 BRA `(.L_x_5) ;  /* 0x00000000001c8947 */ /* 0x000fea0003800000 */
[----:B------:R-:W0:Y:S02]  /*0990*/  LDC.64 R2, c[0x0][0x598] ;  /* 0x00016600ff027b82 */ /* 0x000e240000000a00 */
[----:B0-----:R-:W2:Y:S02]  /*09a0*/  LDG.E.64 R2, desc[UR14][R2.64] ;  /* 0x0000000e02027981 */ /* 0x001ea4000c1e1b00 */
[----:B--2---:R-:W-:-:S04]  /*09b0*/  ISETP.NE.U32.AND P0, PT, R2, RZ, PT ;  /* 0x000000ff0200720c */ /* 0x004fc80003f05070 */
[----:B------:R-:W-:-:S13]  /*09c0*/  ISETP.NE.AND.EX P0, PT, R3, RZ, PT, P0 ;  /* 0x000000ff0300720c */ /* 0x000fda0003f05300 */
[----:B------:R-:W-:Y:S05]  /*09d0*/  @!P0 BRA `(.L_x_5) ;  /* 0x0000000000088947 */ /* 0x000fea0003800000 */
[----:B------:R0:W5:Y:S01]  /*09e0*/  LD.E R14, desc[UR14][R2.64] ;  /* 0x0000000e020e7980 */ /* 0x000162000c101900 */
[----:B------:R-:W-:Y:S05]  /*09f0*/  BRA `(.L_x_6) ;  /* 0x0000000000207947 */ /* 0x000fea0003800000 */
.L_x_5:
[----:B------:R-:W-:Y:S02]  /*0a00*/  ULDC.64 UR4, c[0x0][0x588] ;  /* 0x0001620000047ab9 */ /* 0x000fe40000000a00 */
[----:B------:R-:W-:-:S04]  /*0a10*/  ISETP.NE.U32.AND P0, PT, RZ, UR4, PT ;  /* 0x00000004ff007c0c */ /* 0x000fc8000bf05070 */
[----:B------:R-:W-:-:S13]  /*0a20*/  ISETP.NE.AND.EX P0, PT, RZ, UR5, PT, P0 ;  /* 0x00000005ff007c0c */ /* 0x000fda000bf05300 */
[----:B------:R-:W-:Y:S05]  /*0a30*/  @!P0 BRA `(.L_x_7) ;  /* 0x00000000000c8947 */ /* 0x000fea0003800000 */
[----:B------:R-:W0:Y:S02]  /*0a40*/  LDC.64 R14, c[0x0][0x588] ;  /* 0x00016200ff0e7b82 */ /* 0x000e240000000a00 */
[----:B0-----:R1:W5:Y:S01]  /*0a50*/  LDG.E R14, desc[UR14][R14.64] ;  /* 0x0000000e0e0e7981 */ /* 0x001362000c1e1900 */
[----:B------:R-:W-:Y:S05]  /*0a60*/  BRA `(.L_x_6) ;  /* 0x0000000000047947 */ /* 0x000fea0003800000 */
.L_x_7:
[----:B------:R-:W2:Y:S02]  /*0a70*/  LDC R14, c[0x0][0x580] ;  /* 0x00016000ff0e7b82 */ /* 0x000ea40000000800 */
.L_x_6:
[----:B------:R-:W-:Y:S02]  /*0a80*/  ULDC.64 UR4, c[0x0][0x5a0] ;  /* 0x0001680000047ab9 */ /* 0x000fe40000000a00 */
[----:B------:R-:W-:-:S04]  /*0a90*/  ISETP.NE.U32.AND P0, PT, RZ, UR4, PT ;  /* 0x00000004ff007c0c */ /* 0x000fc8000bf05070 */
[----:B------:R-:W-:-:S13]  /*0aa0*/  ISETP.NE.AND.EX P0, PT, RZ, UR5, PT, P0 ;  /* 0x00000005ff007c0c */ /* 0x000fda000bf05300 */
[----:B------:R-:W-:Y:S05]  /*0ab0*/  @!P0 BRA `(.L_x_8) ;  /* 0x00000000001c8947 */ /* 0x000fea0003800000 */
[----:B0-----:R-:W0:Y:S02]  /*0ac0*/  LDC.64 R2, c[0x0][0x5a0] ;  /* 0x00016800ff027b82 */ /* 0x001e240000000a00 */
[----:B0-----:R-:W3:Y:S02]  /*0ad0*/  LDG.E.64 R2, desc[UR14][R2.64] ;  /* 0x0000000e02027981 */ /* 0x001ee4000c1e1b00 */
[----:B---3--:R-:W-:-:S04]  /*0ae0*/  ISETP.NE.U32.AND P0, PT, R2, RZ, PT ;  /* 0x000000ff0200720c */ /* 0x008fc80003f05070 */
[----:B------:R-:W-:-:S13]  /*0af0*/  ISETP.NE.AND.EX P0, PT, R3, RZ, PT, P0 ;  /* 0x000000ff0300720c */ /* 0x000fda0003f05300 */
[----:B------:R-:W-:Y:S05]  /*0b00*/  @!P0 BRA `(.L_x_8) ;  /* 0x0000000000088947 */ /* 0x000fea0003800000 */
[----:B-1----:R0:W5:Y:S01]  /*0b10*/  LD.E R15, desc[UR14][R2.64] ;  /* 0x0000000e020f7980 */ /* 0x002162000c101900 */
[----:B------:R-:W-:Y:S05]  /*0b20*/  BRA `(.L_x_9) ;  /* 0x0000000000207947 */ /* 0x000fea0003800000 */
.L_x_8:
[----:B------:R-:W-:Y:S02]  /*0b30*/  ULDC.64 UR4, c[0x0][0x590] ;  /* 0x0001640000047ab9 */ /* 0x000fe40000000a00 */
[----:B------:R-:W-:-:S04]  /*0b40*/  ISETP.NE.U32.AND P0, PT, RZ, UR4, PT ;  /* 0x00000004ff007c0c */ /* 0x000fc8000bf05070 */
[----:B------:R-:W-:-:S13]  /*0b50*/  ISETP.NE.AND.EX P0, PT, RZ, UR5, PT, P0 ;  /* 0x00000005ff007c0c */ /* 0x000fda000bf05300 */
[----:B------:R-:W-:Y:S05]  /*0b60*/  @!P0 BRA `(.L_x_10) ;  /* 0x00000000000c8947 */ /* 0x000fea0003800000 */
[----:B0-----:R-:W1:Y:S02]  /*0b70*/  LDC.64 R2, c[0x0][0x590] ;  /* 0x00016400ff027b82 */ /* 0x001e640000000a00 */
[----:B-1----:R1:W5:Y:S01]  /*0b80*/  LDG.E R15, desc[UR14][R2.64] ;  /* 0x0000000e020f7981 */ /* 0x002362000c1e1900 */
[----:B------:R-:W-:Y:S05]  /*0b90*/  BRA `(.L_x_9) ;  /* 0x0000000000047947 */ /* 0x000fea0003800000 */
.L_x_10:
[----:B-1----:R-:W3:Y:S02]  /*0ba0*/  LDC R15, c[0x0][0x584] ;  /* 0x00016100ff0f7b82 */ /* 0x002ee40000000800 */
.L_x_9:
[----:B------:R-:W4:Y:S01]  /*0bb0*/  LDC R0, c[0x0][0x65c] ;  /* 0x00019700ff007b82 */ /* 0x000f220000000800 */
[----:B------:R-:W-:Y:S01]  /*0bc0*/  ULDC UR8, c[0x0][0x28c] ;  /* 0x0000a30000087ab9 */ /* 0x000fe20000000800 */
[----:B------:R-:W-:Y:S01]  /*0bd0*/  ISETP.NE.AND P0, PT, R6, 0x2, PT ;  /* 0x000000020600780c */ /* 0x000fe20003f05270 */
[----:B------:R-:W-:Y:S01]  /*0be0*/  UIADD3 UR8, UR8, 0x7f, URZ ;  /* 0x0000007f08087890 */ /* 0x000fe2000fffe03f */
[----:B------:R-:W-:Y:S01]  /*0bf0*/  IMAD.U32 R4, RZ, RZ, UR13 ;  /* 0x0000000dff047e24 */ /* 0x000fe2000f8e00ff */
[----:B------:R-:W-:Y:S01]  /*0c00*/  UMOV UR5, URZ ;  /* 0x0000003f00057c82 */ /* 0x000fe20008000000 */
[----:B------:R-:W-:Y:S01]  /*0c10*/  UMOV UR4, URZ ;  /* 0x0000003f00047c82 */ /* 0x000fe20008000000 */
[----:B------:R-:W-:-:S04]  /*0c20*/  USHF.R.S32.HI UR9, URZ, 0x1f, UR8 ;  /* 0x0000001f3f097899 */ /* 0x000fc80008011408 */
[----:B------:R-:W-:Y:S01]  /*0c30*/  ULEA.HI UR9, UR9, UR8, URZ, 0x7 ;  /* 0x0000000809097291 */ /* 0x000fe2000f8f383f */
[----:B----4-:R-:W-:-:S13]  /*0c40*/  ISETP.NE.AND P2, PT, R0, 0x1, PT ;  /* 0x000000010000780c */ /* 0x010fda0003f45270 */
[----:B01----:R-:W0:Y:S01]  /*0c50*/  @P2 LDC R3, c[0x0][0x10] ;  /* 0x00000400ff032b82 */ /* 0x003e220000000800 */
[----:B------:R-:W-:Y:S02]  /*0c60*/  @P2 IMAD.MOV.U32 R17, RZ, RZ, RZ ;  /* 0x000000ffff112224 */ /* 0x000fe400078e00ff */
[----:B------:R-:W-:-:S05]  /*0c70*/  @P2 IMAD.MOV.U32 R5, RZ, RZ, RZ ;  /* 0x000000ffff052224 */ /* 0x000fca00078e00ff */
[----:B------:R-:W1:Y:S01]  /*0c80*/  @!P2 LDC R9, c[0x0][0xc] ;  /* 0x00000300ff09ab82 */ /* 0x000e620000000800 */
[----:B------:R-:W-:Y:S01]  /*0c90*/  ULDC UR6, c[0x0][0xc] ;  /* 0x0000030000067ab9 */ /* 0x000fe20000000800 */
[----:B------:R-:W-:Y:S02]  /*0ca0*/  ULDC UR7, c[0x0][0x10] ;  /* 0x0000040000077ab9 */ /* 0x000fe40000000800 */
[----:B------:R-:W-:-:S04]  /*0cb0*/  UIMAD.WIDE.U32 UR6, UR6, UR7, URZ ;  /* 0x00000007060672a5 */ /* 0x000fc8000f8e003f */
[----:B------:R-:W4:Y:S01]  /*0cc0*/  LDC R8, c[0x0][0x14] ;  /* 0x00000500ff087b82 */ /* 0x000f220000000800 */
[----:B0-----:R-:W-:Y:S01]  /*0cd0*/  @P2 IMAD.WIDE.U32 R2, R3, UR13, R16 ;  /* 0x0000000d03022c25 */ /* 0x001fe2000f8e0010 */
[----:B------:R-:W-:-:S03]  /*0ce0*/  USHF.R.S32.HI UR13, URZ, 0x7, UR9 ;  /* 0x000000073f0d7899 */ /* 0x000fc60008011409 */
[----:B------:R-:W-:Y:S02]  /*0cf0*/  @P2 IMAD.IADD R3, R3, 0x1, R5 ;  /* 0x0000000103032824 */ /* 0x000fe400078e0205 */
[----:B------:R-:W-:Y:S02]  /*0d00*/  IMAD.MOV.U32 R5, RZ, RZ, RZ ;  /* 0x000000ffff057224 */ /* 0x000fe400078e00ff */
[----:B-1----:R-:W-:-:S04]  /*0d10*/  @!P2 IMAD.WIDE.U32 R4, R16, R9, R4 ;  /* 0x000000091004a225 */ /* 0x002fc800078e0004 */
[----:B------:R-:W-:Y:S02]  /*0d20*/  @!P2 IMAD.MOV.U32 R2, RZ, RZ, R4 ;  /* 0x000000ffff02a224 */ /* 0x000fe400078e0004 */
[C---:B----4-:R-:W-:Y:S02]  /*0d30*/  IMAD R21, R8.reuse, UR7, RZ ;  /* 0x0000000708157c24 */ /* 0x050fe4000f8e02ff */
[----:B------:R-:W-:Y:S01]  /*0d40*/  IMAD.WIDE.U32 R8, R8, UR6, RZ ;  /* 0x0000000608087c25 */ /* 0x000fe2000f8e00ff */
[----:B------:R-:W-:-:S03]  /*0d50*/  ULDC.64 UR6, c[0x0][0x650] ;  /* 0x0001940000067ab9 */ /* 0x000fc60000000a00 */
[----:B------:R-:W-:Y:S02]  /*0d60*/  @!P2 IMAD.MOV.U32 R3, RZ, RZ, R5 ;  /* 0x000000ffff03a224 */ /* 0x000fe400078e0005 */
[----:B------:R-:W-:Y:S01]  /*0d70*/  IMAD.IADD R0, R9, 0x1, R21 ;  /* 0x0000000109007824 */ /* 0x000fe200078e0215 */
[----:B------:R-:W-:Y:S06]  /*0d80*/  @P0 BRA `(.L_x_11) ;  /* 0x0000000000200947 */ /* 0x000fec0003800000 */
[----:B------:R-:W-:Y:S01]  /*0d90*/  UISETP.GE.U32.AND UP0, UPT, UR13, 0x3, UPT ;  /* 0x000000030d00788c */ /* 0x000fe2000bf06070 */
[----:B------:R-:W-:Y:S01]  /*0da0*/  IADD3 R2, P0, R2, R8, RZ ;  /* 0x0000000802027210 */ /* 0x000fe20007f1e0ff */
[----:B------:R-:W-:-:S04]  /*0db0*/  UIMAD.WIDE.U32 UR4, UR13, -0x55555555, URZ ;  /* 0xaaaaaaab0d0478a5 */ /* 0x000fc8000f8e003f */
[----:B------:R-:W-:Y:S01]  /*0dc0*/  USHF.R.U32.HI UR5, URZ, 0x1, UR5 ;  /* 0x000000013f057899 */ /* 0x000fe20008011605 */
[----:B------:R-:W-:Y:S02]  /*0dd0*/  IMAD.X R3, R0, 0x1, R3, P0 ;  /* 0x0000000100037824 */ /* 0x000fe400000e0603 */
[----:B------:R-:W-:Y:S02]  /*0de0*/  UMOV UR4, URZ ;  /* 0x0000003f00047c82 */ /* 0x000fe40008000000 */
[----:B------:R-:W-:Y:S02]  /*0df0*/  @UP0 ULOP3.LUT UR4, UR5, 0x1, URZ, 0xc0, !UPT ;  /* 0x0000000105040892 */ /* 0x000fe4000f8ec03f */
[----:B------:R-:W-:-:S12]  /*0e00*/  UIMAD UR5, UR5, -0x3, UR13 ;  /* 0xfffffffd050578a4 */ /* 0x000fd8000f8e020d */
.L_x_11:
[----:B------:R-:W-:Y:S01]  /*0e10*/  ISETP.GE.U32.AND P0, PT, R2, UR6, PT ;  /* 0x0000000602007c0c */ /* 0x000fe2000bf06070 */
[----:B------:R-:W-:Y:S01]  /*0e20*/  IMAD.MOV.U32 R6, RZ, RZ, -0x1 ;  /* 0xffffffffff067424 */ /* 0x000fe200078e00ff */
[----:B------:R-:W-:Y:S01]  /*0e30*/  PRMT R20, RZ, 0x7610, R20 ;  /* 0x00007610ff147816 */ /* 0x000fe20000000014 */
[----:B------:R-:W-:Y:S01]  /*0e40*/  IMAD.MOV.U32 R5, RZ, RZ, -0x1 ;  /* 0xffffffffff057424 */ /* 0x000fe200078e00ff */
[----:B------:R-:W-:Y:S01]  /*0e50*/  ISETP.GE.U32.AND.EX P0, PT, R3, UR7, PT, P0 ;  /* 0x0000000703007c0c */ /* 0x000fe2000bf06100 */
[----:B------:R-:W-:-:S12]  /*0e60*/  IMAD.MOV.U32 R4, RZ, RZ, -0x1 ;  /* 0xffffffffff047424 */ /* 0x000fd800078e00ff */
[----:B------:R-:W-:Y:S05]  /*0e70*/  @P0 BRA `(.L_x_12) ;  /* 0x0000000400240947 */ /* 0x000fea0003800000 */
[----:B------:R-:W0:Y:S01]  /*0e80*/  LDC.64 R30, c[0x0][0x628] ;  /* 0x00018a00ff1e7b82 */ /* 0x000e220000000a00 */
[----:B------:R-:W-:Y:S02]  /*0e90*/  IMAD.MOV.U32 R4, RZ, RZ, R2 ;  /* 0x000000ffff047224 */ /* 0x000fe400078e0002 */
[----:B------:R-:W-:-:S05]  /*0ea0*/  IMAD.MOV.U32 R5, RZ, RZ, R3 ;  /* 0x000000ffff057224 */ /* 0x000fca00078e0003 */
[----:B------:R-:W1:Y:S08]  /*0eb0*/  LDC R6, c[0x0][0x630] ;  /* 0x00018c00ff067b82 */ /* 0x000e700000000800 */
[----:B------:R-:W4:Y:S01]  /*0ec0*/  LDC.64 R32, c[0x0][0x620] ;  /* 0x00018800ff207b82 */ /* 0x000f220000000a00 */
[----:B0-----:R-:W-:-:S04]  /*0ed0*/  ISETP.NE.U32.AND P0, PT, R30, RZ, PT ;  /* 0x000000ff1e00720c */ /* 0x001fc80003f05070 */
[----:B------:R-:W-:-:S13]  /*0ee0*/  ISETP.NE.AND.EX P0, PT, R31, RZ, PT, P0 ;  /* 0x000000ff1f00720c */ /* 0x000fda0003f05300 */
[----:B-1--4-:R-:W-:Y:S05]  /*0ef0*/  @!P0 BRA `(.L_x_13) ;  /* 0x0000000000288947 */ /* 0x012fea0003800000 */
[----:B------:R-:W0:Y:S02]  /*0f00*/  LDC R23, c[0x0][0x634] ;  /* 0x00018d00ff177b82 */ /* 0x000e240000000800 */
[----:B0-----:R-:W-:-:S05]  /*0f10*/  IADD3 R23, P0, R2, R23, RZ ;  /* 0x0000001702177210 */ /* 0x001fca0007f1e0ff */
[----:B------:R-:W-:-:S04]  /*0f20*/  IMAD.X R29, RZ, RZ, R3, P0 ;  /* 0x000000ffff1d7224 */ /* 0x000fc800000e0603 */
[----:B------:R-:W-:-:S04]  /*0f30*/  IMAD.WIDE.U32 R4, R29, R30, RZ ;  /* 0x0000001e1d047225 */ /* 0x000fc800078e00ff */
[----:B------:R-:W-:-:S04]  /*0f40*/  IMAD.WIDE.U32 R20, P0, R23, R31, R4 ;  /* 0x0000001f17147225 */ /* 0x000fc80007800004 */
[----:B------:R-:W-:-:S04]  /*0f50*/  IMAD.WIDE.U32 R4, R23, R30, RZ ;  /* 0x0000001e17047225 */ /* 0x000fc800078e00ff */
[----:B------:R-:W-:Y:S01]  /*0f60*/  IMAD.X R23, RZ, RZ, RZ, P0 ;  /* 0x000000ffff177224 */ /* 0x000fe200000e06ff */
[----:B------:R-:W-:Y:S01]  /*0f70*/  IADD3 RZ, P0, R5, R20, RZ ;  /* 0x0000001405ff7210 */ /* 0x000fe20007f1e0ff */
[----:B------:R-:W-:-:S04]  /*0f80*/  IMAD.MOV.U32 R22, RZ, RZ, R21 ;  /* 0x000000ffff167224 */ /* 0x000fc800078e0015 */
[----:B------:R-:W-:-:S08]  /*0f90*/  IMAD.WIDE.U32.X R4, R29, R31, R22, P0 ;  /* 0x0000001f1d047225 */ /* 0x000fd000000e0416 */
.L_x_13:
[----:B------:R-:W0:Y:S01]  /*0fa0*/  LDC.64 R34, c[0x0][0x640] ;  /* 0x00019000ff227b82 */ /* 0x000e220000000a00 */
[-CC-:B------:R-:W-:Y:S01]  /*0fb0*/  SHF.R.U64 R36, R4, R6.reuse, R5.reuse ;  /* 0x0000000604247219 */ /* 0x180fe20000001205 */
[----:B------:R-:W-:Y:S01]  /*0fc0*/  IMAD.MOV.U32 R39, RZ, RZ, 0x1 ;  /* 0x00000001ff277424 */ /* 0x000fe200078e00ff */
[----:B------:R-:W-:Y:S02]  /*0fd0*/  SHF.R.U32.HI R4, RZ, R6, R5 ;  /* 0x00000006ff047219 */ /* 0x000fe40000011605 */
[----:B------:R-:W-:-:S03]  /*0fe0*/  IADD3 R21, P0, RZ, -R36, RZ ;  /* 0x80000024ff157210 */ /* 0x000fc60007f1e0ff */
[----:B------:R-:W1:Y:S02]  /*0ff0*/  LDC R20, c[0x0][0x618] ;  /* 0x00018600ff147b82 */ /* 0x000e640000000800 */
[----:B------:R-:W-:-:S04]  /*1000*/  IMAD.X R5, RZ, RZ, ~R4, P0 ;  /* 0x000000ffff057224 */ /* 0x000fc800000e0e04 */
[-C--:B------:R-:W-:Y:S02]  /*1010*/  IMAD R6, R5, R32.reuse, RZ ;  /* 0x0000002005067224 */ /* 0x080fe400078e02ff */
[----:B------:R-:W4:Y:S01]  /*1020*/  LDC R23, c[0x0][0x608] ;  /* 0x00018200ff177b82 */ /* 0x000f220000000800 */
[----:B------:R-:W-:-:S04]  /*1030*/  IMAD.WIDE.U32 R4, R21, R32, R2 ;  /* 0x0000002015047225 */ /* 0x000fc800078e0002 */
[----:B------:R-:W-:-:S03]  /*1040*/  IMAD R21, R21, R33, R6 ;  /* 0x0000002115157224 */ /* 0x000fc600078e0206 */
[----:B------:R-:W2:Y:S01]  /*1050*/  LDC R26, c[0x0][0x658] ;  /* 0x00019600ff1a7b82 */ /* 0x000ea20000000800 */
[----:B------:R-:W-:Y:S01]  /*1060*/  IMAD.IADD R5, R5, 0x1, R21 ;  /* 0x0000000105057824 */ /* 0x000fe200078e0215 */
[----:B0-----:R-:W-:Y:S01]  /*1070*/  ISETP.NE.U32.AND P0, PT, R34, RZ, PT ;  /* 0x000000ff2200720c */ /* 0x001fe20003f05070 */
[----:B------:R-:W-:-:S03]  /*1080*/  IMAD.MOV.U32 R21, RZ, RZ, -0x1 ;  /* 0xffffffffff157424 */ /* 0x000fc600078e00ff */
[----:B------:R-:W-:Y:S02]  /*1090*/  ISETP.NE.AND.EX P0, PT, R35, RZ, PT, P0 ;  /* 0x000000ff2300720c */ /* 0x000fe40003f05300 */
[----:B------:R-:W0:Y:S01]  /*10a0*/  LDC R33, c[0x0][0x600] ;  /* 0x00018000ff217b82 */ /* 0x000e220000000800 */
[-CC-:B-1----:R-:W-:Y:S02]  /*10b0*/  SHF.R.U64 R31, R4, R20.reuse, R5.reuse ;  /* 0x00000014041f7219 */ /* 0x182fe40000001205 */
[----:B------:R-:W-:-:S05]  /*10c0*/  SHF.R.U32.HI R4, RZ, R20, R5 ;  /* 0x00000014ff047219 */ /* 0x000fca0000011605 */
[----:B------:R-:W1:Y:S01]  /*10d0*/  LDC R28, c[0x0][0x648] ;  /* 0x00019200ff1c7b82 */ /* 0x000e620000000800 */
[-CC-:B----4-:R-:W-:Y:S02]  /*10e0*/  SHF.R.U64 R41, R31, R23.reuse, R4.reuse ;  /* 0x000000171f297219 */ /* 0x190fe40000001204 */
[----:B------:R-:W-:-:S05]  /*10f0*/  SHF.R.U32.HI R5, RZ, R23, R4 ;  /* 0x00000017ff057219 */ /* 0x000fca0000011604 */
[----:B------:R-:W4:Y:S01]  /*1100*/  LDC R37, c[0x0][0x638] ;  /* 0x00018e00ff257b82 */ /* 0x000f220000000800 */
[-C--:B--2---:R-:W-:Y:S02]  /*1110*/  SHF.L.U32 R4, R21, R26.reuse, RZ ;  /* 0x0000001a15047219 */ /* 0x084fe400000006ff */
[--C-:B------:R-:W-:Y:S02]  /*1120*/  SHF.R.U64 R32, R41, R26, R5.reuse ;  /* 0x0000001a29207219 */ /* 0x100fe40000001205 */
[----:B------:R-:W-:Y:S02]  /*1130*/  LOP3.LUT R6, RZ, R4, RZ, 0x33, !PT ;  /* 0x00000004ff067212 */ /* 0x000fe400078e33ff */
[----:B------:R-:W-:Y:S01]  /*1140*/  SHF.R.U32.HI R5, RZ, R26, R5 ;  /* 0x0000001aff057219 */ /* 0x000fe20000011605 */
[----:B------:R-:W2:Y:S01]  /*1150*/  LDC R30, c[0x0][0x610] ;  /* 0x00018400ff1e7b82 */ /* 0x000ea20000000800 */
[----:B------:R-:W-:Y:S01]  /*1160*/  IMAD.MOV.U32 R4, RZ, RZ, R32 ;  /* 0x000000ffff047224 */ /* 0x000fe200078e0020 */
[----:B------:R-:W-:Y:S06]  /*1170*/  @!P0 BRA `(.L_x_14) ;  /* 0x0000000000288947 */ /* 0x000fec0003800000 */
[----:B------:R-:W3:Y:S02]  /*1180*/  LDC R23, c[0x0][0x64c] ;  /* 0x00019300ff177b82 */ /* 0x000ee40000000800 */
[----:B---3--:R-:W-:-:S05]  /*1190*/  IADD3 R23, P0, R32, R23, RZ ;  /* 0x0000001720177210 */ /* 0x008fca0007f1e0ff */
        /* <DEDUP_REMOVED lines=8> */
.L_x_14:
[----:B-1----:R-:W-:Y:S01]  /*1220*/  SHF.R.U64 R17, R4, R28, R5 ;  /* 0x0000001c04117219 */ /* 0x002fe20000001205 */
[----:B------:R-:W-:Y:S01]  /*1230*/  @P2 IMAD R25, R27, R24, R16 ;  /* 0x000000181b192224 */ /* 0x000fe200078e0210 */
[----:B------:R-:W-:Y:S02]  /*1240*/  SHF.L.U32 R4, R39, R26, RZ ;  /* 0x0000001a27047219 */ /* 0x000fe400000006ff */
[----:B------:R-:W-:Y:S01]  /*1250*/  LOP3.LUT R5, R41, R6, RZ, 0xc0, !PT ;  /* 0x0000000629057212 */ /* 0x000fe200078ec0ff */
[----:B0-----:R-:W-:Y:S02]  /*1260*/  VIADD R6, R33, 0xffffffff ;  /* 0xffffffff21067836 */ /* 0x001fe40000000000 */
[----:B------:R-:W-:Y:S02]  /*1270*/  IMAD.MOV R20, RZ, RZ, -R17 ;  /* 0x000000ffff147224 */ /* 0x000fe400078e0a11 */
[----:B------:R-:W-:Y:S01]  /*1280*/  IMAD R16, R4, R17, R5 ;  /* 0x0000001104107224 */ /* 0x000fe200078e0205 */
[----:B------:R-:W-:Y:S01]  /*1290*/  LOP3.LUT R17, R31, R6, RZ, 0xc0, !PT ;  /* 0x000000061f117212 */ /* 0x000fe200078ec0ff */
[----:B----4-:R-:W-:-:S02]  /*12a0*/  IMAD R4, R20, R37, R32 ;  /* 0x0000002514047224 */ /* 0x010fc400078e0220 */
[----:B--2---:R-:W-:Y:S02]  /*12b0*/  IMAD R6, R16, R30, R25 ;  /* 0x0000001e10067224 */ /* 0x004fe400078e0219 */
[----:B------:R-:W-:Y:S02]  /*12c0*/  IMAD R17, R4, R33, R17 ;  /* 0x0000002104117224 */ /* 0x000fe400078e0211 */
[----:B------:R-:W-:Y:S02]  /*12d0*/  IMAD.MOV.U32 R20, RZ, RZ, 0x1 ;  /* 0x00000001ff147424 */ /* 0x000fe400078e00ff */
[----:B------:R-:W-:Y:S01]  /*12e0*/  IMAD.MOV.U32 R4, RZ, RZ, R36 ;  /* 0x000000ffff047224 */ /* 0x000fe200078e0024 */
[----:B------:R-:W-:Y:S02]  /*12f0*/  SEL R5, R17, R6, !P2 ;  /* 0x0000000611057207 */ /* 0x000fe40005000000 */
[----:B------:R-:W-:-:S07]  /*1300*/  SEL R6, R6, R17, !P2 ;  /* 0x0000001106067207 */ /* 0x000fce0005000000 */
.L_x_12:
[----:B------:R-:W-:Y:S05]  /*1310*/  @!P3 BRA `(.L_x_15) ;  /* 0x00000000000cb947 */ /* 0x000fea0003800000 */
[----:B------:R-:W-:Y:S01]  /*1320*/  UCGABAR_WAIT ;  /* 0x0000000000007dc7 */ /* 0x000fe20008000000 */
[----:B------:R-:W-:Y:S01]  /*1330*/  CCTL.IVALL ;  /* 0x00000000ff00798f */ /* 0x000fe20002000000 */
[----:B------:R-:W-:Y:S05]  /*1340*/  BRA `(.L_x_16) ;  /* 0x0000000000047947 */ /* 0x000fea0003800000 */
.L_x_15:
[----:B------:R-:W-:Y:S06]  /*1350*/  BAR.SYNC.DEFER_BLOCKING 0x0 ;  /* 0x0000000000007b1d */ /* 0x000fec0000010000 */
.L_x_16:
[----:B------:R-:W-:Y:S05]  /*1360*/  @!P4 BRA `(.L_x_17) ;  /* 0x0000006c00c8c947 */ /* 0x000fea0003800000 */
[----:B------:R-:W-:-:S13]  /*1370*/  ISETP.GT.U32.AND P0, PT, R38, 0x1, PT ;  /* 0x000000012600780c */ /* 0x000fda0003f04070 */
[----:B------:R-:W-:Y:S05]  /*1380*/  @P0 EXIT ;  /* 0x000000000000094d */ /* 0x000fea0003800000 */
.L_x_18:
[----:B------:R-:W-:-:S08]  /*1390*/  NOP ;  /* 0x0000000000007918 */ /* 0x000fd00000000000 */
[----:B------:R-:W0:Y:S02]  /*13a0*/  USETMAXREG.TRY_ALLOC.CTAPOOL UP0, 0xe8 ;  /* 0x000000e8000079c8 */ /* 0x000e240008000600 */
[----:B0-----:R-:W-:-:S13]  /*13b0*/  PLOP3.LUT P0, PT, PT, PT, UP0, 0x80, 0x0 ;  /* 0x000000000000781c */ /* 0x001fda0003f0f008 */
[----:B------:R-:W-:Y:S05]  /*13c0*/  @!P0 BRA `(.L_x_18) ;  /* 0xfffffffc00f08947 */ /* 0x000fea000383ffff */
[----:B------:R-:W-:-:S13]  /*13d0*/  LOP3.LUT P0, RZ, R20, 0xff, RZ, 0xc0, !PT ;  /* 0x000000ff14ff7812 */ /* 0x000fda000780c0ff */
[----:B------:R-:W-:Y:S05]  /*13e0*/  @!P0 EXIT ;  /* 0x000000000000894d */ /* 0x000fea0003800000 */
[----:B------:R-:W0:Y:S01]  /*13f0*/  S2UR UR6, SR_CgaCtaId ;  /* 0x00000000000679c3 */ /* 0x000e220000008800 */
[CC--:B------:R-:W-:Y:S01]  /*1400*/  LEA.HI R11, R19.reuse, R10.reuse, RZ, 0x2 ;  /* 0x0000000a130b7211 */ /* 0x0c0fe200078f10ff */
[----:B------:R-:W-:Y:S01]  /*1410*/  UIADD3 UR7, UR11, -0x1, URZ ;  /* 0xffffffff0b077890 */ /* 0x000fe2000fffe03f */
[----:B------:R-:W-:Y:S01]  /*1420*/  LEA.HI R19, R19, R10, RZ, 0x5 ;  /* 0x0000000a13137211 */ /* 0x000fe200078f28ff */
[----:B------:R-:W-:Y:S01]  /*1430*/  UMOV UR9, 0x400 ;  /* 0x0000040000097882 */ /* 0x000fe20000000000 */
[--C-:B------:R-:W-:Y:S01]  /*1440*/  SHF.R.S32.HI R18, RZ, 0x2, R11.reuse ;  /* 0x00000002ff127819 */ /* 0x100fe2000001140b */
[----:B------:R-:W-:Y:S01]  /*1450*/  UISETP.LT.AND UP0, UPT, UR13, 0x1, UPT ;  /* 0x000000010d00788c */ /* 0x000fe2000bf01270 */
[----:B------:R-:W-:Y:S01]  /*1460*/  SHF.R.S32.HI R17, RZ, 0x1f, R11 ;  /* 0x0000001fff117819 */ /* 0x000fe2000001140b */
[----:B------:R-:W-:Y:S01]  /*1470*/  USHF.L.U32 UR21, UR13, 0x1, URZ ;  /* 0x000000010d157899 */ /* 0x000fe2000800063f */
[----:B------:R-:W-:Y:S01]  /*1480*/  LOP3.LUT R11, R11, 0xfffffffc, RZ, 0xc0, !PT ;  /* 0xfffffffc0b0b7812 */ /* 0x000fe200078ec0ff */
[----:B------:R-:W-:Y:S01]  /*1490*/  USEL UR10, UR13, 0x1, UP0 ;  /* 0x000000010d0a7887 */ /* 0x000fe20008000000 */
[----:B------:R-:W-:Y:S01]  /*14a0*/  LEA.HI R17, R17, R18, RZ, 0x3 ;  /* 0x0000001211117211 */ /* 0x000fe200078f18ff */
[----:B------:R-:W-:Y:S01]  /*14b0*/  UISETP.NE.AND UP0, UPT, UR7, URZ, UPT ;  /* 0x0000003f0700728c */ /* 0x000fe2000bf05270 */
[----:B------:R-:W-:Y:S01]  /*14c0*/  LOP3.LUT R148, R7, 0x1, RZ, 0xfc, !PT ;  /* 0x0000000107947812 */ /* 0x000fe200078efcff */
[----:B------:R-:W-:Y:S01]  /*14d0*/  IMAD.IADD R16, R10, 0x1, -R11 ;  /* 0x000000010a107824 */ /* 0x000fe200078e0a0b */
[----:B------:R-:W-:Y:S01]  /*14e0*/  LOP3.LUT R17, R17, 0xfffffff8, RZ, 0xc0, !PT ;  /* 0xfffffff811117812 */ /* 0x000fe200078ec0ff */
[----:B------:R-:W-:-:S04]  /*14f0*/  UIADD3 UR10, -UR10, UR13, URZ ;  /* 0x0000000d0a0a7290 */ /* 0x000fc8000fffe13f */
[----:B------:R-:W-:Y:S01]  /*1500*/  IMAD.IADD R18, R18, 0x1, -R17 ;  /* 0x0000000112127824 */ /* 0x000fe200078e0a11 */
[----:B------:R-:W-:Y:S01]  /*1510*/  SHF.R.S32.HI R17, RZ, 0x5, R19 ;  /* 0x00000005ff117819 */ /* 0x000fe20000011413 */
[----:B0-----:R-:W-:-:S03]  /*1520*/  ULEA UR9, UR6, UR9, 0x18 ;  /* 0x0000000906097291 */ /* 0x001fc6000f8ec03f */
[--C-:B------:R-:W-:Y:S01]  /*1530*/  SHF.R.S32.HI R19, RZ, 0x1f, R18.reuse ;  /* 0x0000001fff137819 */ /* 0x100fe20000011412 */
[----:B------:R-:W-:Y:S01]  /*1540*/  USHF.L.U32 UR6, UR7, 0x3, URZ ;  /* 0x0000000307067899 */ /* 0x000fe2000800063f */
[C-C-:B------:R-:W-:Y:S01]  /*1550*/  IMAD R20, R17.reuse, -0x10, -R18.reuse ;  /* 0xfffffff011147824 */ /* 0x140fe200078e0a12 */
[----:B------:R-:W-:Y:S02]  /*1560*/  USEL UR7, URZ, 0x1, UP0 ;  /* 0x000000013f077887 */ /* 0x000fe40008000000 */
[----:B------:R-:W-:Y:S01]  /*1570*/  ULOP3.LUT UR6, UR6, 0x8, URZ, 0xc0, !UPT ;  /* 0x0000000806067892 */ /* 0x000fe2000f8ec03f */
[----:B------:R-:W-:Y:S01]  /*1580*/  IMAD.WIDE R10, R17, 0x10, R18 ;  /* 0x00000010110a7825 */ /* 0x000fe200078e0212 */
[----:B------:R-:W-:Y:S02]  /*1590*/  UIADD3 UR22, UR9, 0x40, URZ ;  /* 0x0000004009167890 */ /* 0x000fe4000fffe03f */
[----:B------:R-:W-:Y:S01]  /*15a0*/  ULOP3.LUT UR23, UR6, 0x8, URZ, 0x3c, !UPT ;  /* 0x0000000806177892 */ /* 0x000fe2000f8e3c3f */
[----:B------:R-:W-:Y:S01]  /*15b0*/  IMAD.U32 R150, RZ, RZ, UR7 ;  /* 0x00000007ff967e24 */ /* 0x000fe2000f8e00ff */
[----:B------:R-:W-:-:S02]  /*15c0*/  ULOP3.LUT UR12, UR6, 0x18, URZ, 0x3c, !UPT ;  /* 0x00000018060c7892 */ /* 0x000fc4000f8e3c3f */
[----:B------:R-:W-:Y:S01]  /*15d0*/  ULEA UR11, UR11, UR22, 0x3 ;  /* 0x000000160b0b7291 */ /* 0x000fe2000f8e183f */
[----:B------:R-:W-:Y:S02]  /*15e0*/  ULDC UR6, c[0x0][0x284] ;  /* 0x0000a10000067ab9 */ /* 0x000fe40000000800 */
[----:B------:R-:W-:-:S09]  /*15f0*/  VIADD R17, R20, UR6 ;  /* 0x0000000614117c36 */ /* 0x000fd20008000000 */
.L_x_173:
[----:B------:R-:W-:Y:S01]  /*1600*/  SHF.L.U32 R18, R150, 0x1f, RZ ;  /* 0x0000001f96127819 */ /* 0x000fe200000006ff */
[----:B------:R-:W0:Y:S01]  /*1610*/  LDC R19, c[0x0][0x28c] ;  /* 0x0000a300ff137b82 */ /* 0x000e220000000800 */
[----:B------:R-:W-:Y:S01]  /*1620*/  UMOV UR6, URZ ;  /* 0x0000003f00067c82 */ /* 0x000fe20008000000 */
[----:B------:R-:W-:Y:S01]  /*1630*/  UMOV UR20, UR5 ;  /* 0x0000000500147c82 */ /* 0x000fe20008000000 */
[----:B-1----:R-:W1:Y:S01]  /*1640*/  SYNCS.PHASECHK.TRANS64.TRYWAIT P0, [UR11+-0x8], R18 ;  /* 0xfffff812ff0075a7 */ /* 0x002e62000800014b */
[----:B0-----:R-:W-:Y:S01]  /*1650*/  ISETP.GE.AND P1, PT, R19, 0x1, PT ;  /* 0x000000011300780c */ /* 0x001fe20003f26270 */
[----:B-1-34-:R-:W-:-:S12]  /*1660*/  @!P0 BRA `(.L_x_19) ;  /* 0x0000007800e88947 */ /* 0x01afd80003800000 */
.L_x_194:
[----:B------:R-:W-:Y:S01]  /*1670*/  UMOV UR7, URZ ;  /* 0x0000003f00077c82 */ /* 0x000fe20008000000 */
[----:B------:R-:W-:Y:S01]  /*1680*/  UMOV UR8, URZ ;  /* 0x0000003f00087c82 */ /* 0x000fe20008000000 */
[----:B------:R-:W-:Y:S02]  /*1690*/  CS2R R88, SRZ ;  /* 0x0000000000587805 */ /* 0x000fe4000001ff00 */
[----:B------:R-:W-:Y:S02]  /*16a0*/  CS2R R22, SRZ ;  /* 0x0000000000167805 */ /* 0x000fe4000001ff00 */
[----:B------:R-:W-:Y:S02]  /*16b0*/  CS2R R90, SRZ ;  /* 0x00000000005a7805 */ /* 0x000fe4000001ff00 */
[----:B------:R-:W-:Y:S02]  /*16c0*/  CS2R R92, SRZ ;  /* 0x00000000005c7805 */ /* 0x000fe4000001ff00 */
[----:B------:R-:W-:-:S02]  /*16d0*/  CS2R R94, SRZ ;  /* 0x00000000005e7805 */ /* 0x000fc4000001ff00 */
[----:B------:R-:W-:Y:S02]  /*16e0*/  CS2R R96, SRZ ;  /* 0x0000000000607805 */ /* 0x000fe4000001ff00 */
        /* <DEDUP_REMOVED lines=24> */
[----:B------:R-:W-:Y:S01]  /*1870*/  CS2R R146, SRZ ;  /* 0x0000000000927805 */ /* 0x000fe2000001ff00 */
[----:B------:R-:W-:Y:S01]  /*1880*/  IMAD.MOV.U32 R149, RZ, RZ, RZ ;  /* 0x000000ffff957224 */ /* 0x000fe200078e00ff */
[----:B------:R-:W-:Y:S01]  /*1890*/  CS2R R24, SRZ ;  /* 0x0000000000187805 */ /* 0x000fe2000001ff00 */
[----:B------:R-:W-:Y:S01]  /*18a0*/  IMAD.MOV.U32 R151, RZ, RZ, RZ ;  /* 0x000000ffff977224 */ /* 0x000fe200078e00ff */
[----:B------:R-:W-:Y:S01]  /*18b0*/  CS2R R26, SRZ ;  /* 0x00000000001a7805 */ /* 0x000fe2000001ff00 */
[----:B------:R-:W-:Y:S01]  /*18c0*/  IMAD.U32 R152, RZ, RZ, UR4 ;  /* 0x00000004ff987e24 */ /* 0x000fe2000f8e00ff */
        /* <DEDUP_REMOVED lines=29> */
[----:B------:R-:W-:Y:S01]  /*1aa0*/  CS2R R86, SRZ ;  /* 0x0000000000567805 */ /* 0x000fe2000001ff00 */
[----:B------:R-:W-:Y:S06]  /*1ab0*/  @!P1 BRA `(.L_x_20) ;  /* 0x00000008006c9947 */ /* 0x000fec0003800000 */
[----:B------:R-:W-:-:S13]  /*1ac0*/  ISETP.NE.AND P1, PT, R148, 0x3, PT ;  /* 0x000000039400780c */ /* 0x000fda0003f25270 */
[----:B------:R-:W-:Y:S05]  /*1ad0*/  @!P1 BRA `(.L_x_21) ;  /* 0x0000000000049947 */ /* 0x000fea0003800000 */
[----:B------:R-:W-:Y:S01]  /*1ae0*/  BPT.TRAP 0x1 ;  /* 0x000000040000795c */ /* 0x000fe20000300000 */
.L_x_21:
[----:B------:R-:W-:Y:S01]  /*1af0*/  ULEA UR6, UR5, UR9, 0x3 ;  /* 0x0000000905067291 */ /* 0x000fe2000f8e183f */
[----:B0-----:R-:W-:-:S05]  /*1b00*/  IMAD.U32 R18, RZ, RZ, UR4 ;  /* 0x00000004ff127e24 */ /* 0x001fca000f8e00ff */
[----:B------:R-:W-:-:S04]  /*1b10*/  SHF.L.U32 R18, R18, 0x1f, RZ ;  /* 0x0000001f12127819 */ /* 0x000fc800000006ff */
[----:B------:R0:W1:Y:S01]  /*1b20*/  SYNCS.PHASECHK.TRANS64.TRYWAIT P0, [UR6], R18 ;  /* 0x00000012ff0075a7 */ /* 0x0000620008000146 */
[----:B------:R-:W-:Y:S05]  /*1b30*/  @!P1 BRA `(.L_x_22) ;  /* 0x0000000000049947 */ /* 0x000fea0003800000 */
[----:B------:R-:W-:Y:S01]  /*1b40*/  BPT.TRAP 0x1 ;  /* 0x000000040000795c */ /* 0x000fe20000300000 */
.L_x_22:
[----:B-1----:R-:W-:Y:S05]  /*1b50*/  @P0 BRA `(.L_x_23) ;  /* 0x0000000000080947 */ /* 0x002fea0003800000 */
[----:B------:R-:W1:Y:S02]  /*1b60*/  SYNCS.PHASECHK.TRANS64.TRYWAIT P0, [UR6], R18 ;  /* 0x00000012ff0075a7 */ /* 0x000e640008000146 */
[----:B-1----:R-:W-:Y:S05]  /*1b70*/  @!P0 BRA `(.L_x_24) ;  /* 0x0000007400bc8947 */ /* 0x002fea0003800000 */
.L_x_23:
[----:B------:R-:W-:Y:S01]  /*1b80*/  UIADD3 UR6, UR9, 0x100, URZ ;  /* 0x0000010009067890 */ /* 0x000fe2000fffe03f */
[----:B------:R-:W-:Y:S01]  /*1b90*/  WARPGROUP.ARRIVE ;  /* 0x00000000000079c5 */ /* 0x000fe20000000000 */
[----:B------:R-:W-:Y:S01]  /*1ba0*/  UIADD3 UR7, UR9, 0x6100, URZ ;  /* 0x0000610009077890 */ /* 0x000fe2000fffe03f */
[----:B------:R-:W-:Y:S01]  /*1bb0*/  CS2R R88, SRZ ;  /* 0x0000000000587805 */ /* 0x000fe2000001ff00 */
[----:B------:R-:W-:Y:S01]  /*1bc0*/  USHF.R.U32.HI UR6, URZ, 0x4, UR6 ;  /* 0x000000043f067899 */ /* 0x000fe20008011606 */
[----:B------:R-:W-:Y:S01]  /*1bd0*/  CS2R R22, SRZ ;  /* 0x0000000000167805 */ /* 0x000fe2000001ff00 */
[----:B------:R-:W-:Y:S01]  /*1be0*/  USHF.R.U32.HI UR7, URZ, 0x4, UR7 ;  /* 0x000000043f077899 */ /* 0x000fe20008011607 */
[----:B------:R-:W-:Y:S01]  /*1bf0*/  CS2R R90, SRZ ;  /* 0x00000000005a7805 */ /* 0x000fe2000001ff00 */
[----:B------:R-:W-:Y:S01]  /*1c00*/  ULOP3.LUT UR6, UR6, 0x3fff, URZ, 0xc0, !UPT ;  /* 0x00003fff06067892 */ /* 0x000fe2000f8ec03f */
[----:B------:R-:W-:Y:S01]  /*1c10*/  CS2R R92, SRZ ;  /* 0x00000000005c7805 */ /* 0x000fe2000001ff00 */
[----:B------:R-:W-:Y:S01]  /*1c20*/  ULOP3.LUT UR7, UR7, 0x3fff, URZ, 0xc0, !UPT ;  /* 0x00003fff07077892 */ /* 0x000fe2000f8ec03f */
[----:B------:R-:W-:Y:S01]  /*1c30*/  CS2R R94, SRZ ;  /* 0x00000000005e7805 */ /* 0x000fe2000001ff00 */
[----:B------:R-:W-:Y:S01]  /*1c40*/  ULOP3.LUT UR6, UR6, 0x10000, URZ, 0xfc, !UPT ;  /* 0x0001000006067892 */ /* 0x000fe2000f8efc3f */
[----:B------:R-:W-:Y:S01]  /*1c50*/  CS2R R96, SRZ ;  /* 0x0000000000607805 */ /* 0x000fe2000001ff00 */
[----:B------:R-:W-:Y:S01]  /*1c60*/  ULOP3.LUT UR7, UR7, 0x10000, URZ, 0xfc, !UPT ;  /* 0x0001000007077892 */ /* 0x000fe2000f8efc3f */
[----:B------:R-:W-:Y:S01]  /*1c70*/  CS2R R98, SRZ ;  /* 0x0000000000627805 */ /* 0x000fe2000001ff00 */
[----:B------:R-:W-:Y:S01]  /*1c80*/  ULEA UR6, UR5, UR6, 0x9 ;  /* 0x0000000605067291 */ /* 0x000fe2000f8e483f */
[----:B------:R-:W-:Y:S01]  /*1c90*/  CS2R R102, SRZ ;  /* 0x0000000000667805 */ /* 0x000fe2000001ff00 */
[----:B------:R-:W-:Y:S01]  /*1ca0*/  ULEA UR7, UR5, UR7, 0xa ;  /* 0x0000000705077291 */ /* 0x000fe2000f8e503f */
[----:B------:R-:W-:Y:S01]  /*1cb0*/  CS2R R100, SRZ ;  /* 0x0000000000647805 */ /* 0x000fe2000001ff00 */
[----:B------:R-:W-:Y:S01]  /*1cc0*/  UMOV UR17, 0x40000040 ;  /* 0x4000004000117882 */ /* 0x000fe20000000000 */
[----:B------:R-:W-:Y:S01]  /*1cd0*/  UMOV UR19, 0x40000040 ;  /* 0x4000004000137882 */ /* 0x000fe20000000000 */
[----:B------:R-:W-:Y:S01]  /*1ce0*/  CS2R R104, SRZ ;  /* 0x0000000000687805 */ /* 0x000fe2000001ff00 */
[----:B------:R-:W-:Y:S01]  /*1cf0*/  UMOV UR16, UR6 ;  /* 0x0000000600107c82 */ /* 0x000fe20008000000 */
[----:B------:R-:W-:Y:S01]  /*1d00*/  CS2R R106, SRZ ;  /* 0x00000000006a7805 */ /* 0x000fe2000001ff00 */
[----:B------:R-:W-:Y:S01]  /*1d10*/  UMOV UR18, UR7 ;  /* 0x0000000700127c82 */ /* 0x000fe20008000000 */
[----:B------:R-:W-:Y:S01]  /*1d20*/  CS2R R108, SRZ ;  /* 0x00000000006c7805 */ /* 0x000fe2000001ff00 */
[----:B------:R-:W-:Y:S01]  /*1d30*/  QGMMA.64x128x32.F32.E5M2.E5M2 R24, gdesc[UR16], RZ, !UPT ;  /* 0x01e00000101879f3 */ /* 0x000fe2000c7038ff */
[----:B------:R-:W-:Y:S01]  /*1d40*/  UIADD3 UR16, UR6, 0x2, URZ ;  /* 0x0000000206107890 */ /* 0x000fe2000fffe03f */
[----:B------:R-:W-:Y:S01]  /*1d50*/  CS2R R110, SRZ ;  /* 0x00000000006e7805 */ /* 0x000fe2000001ff00 */
[----:B------:R-:W-:Y:S01]  /*1d60*/  UIADD3 UR18, UR7, 0x2, URZ ;  /* 0x0000000207127890 */ /* 0x000fe2000fffe03f */
[----:B------:R-:W-:Y:S01]  /*1d70*/  CS2R R112, SRZ ;  /* 0x0000000000707805 */ /* 0x000fe2000001ff00 */
[----:B------:R-:W-:Y:S01]  /*1d80*/  UMOV UR17, 0x40000040 ;  /* 0x4000004000117882 */ /* 0x000fe20000000000 */
[----:B------:R-:W-:Y:S01]  /*1d90*/  UMOV UR19, 0x40000040 ;  /* 0x4000004000137882 */ /* 0x000fe20000000000 */
        /* <DEDUP_REMOVED lines=17> */
[----:B------:R-:W-:Y:S02]  /*1eb0*/  IMAD.MOV.U32 R149, RZ, RZ, RZ ;  /* 0x000000ffff957224 */ /* 0x000fe400078e00ff */
[----:B------:R-:W-:Y:S01]  /*1ec0*/  IMAD.MOV.U32 R151, RZ, RZ, RZ ;  /* 0x000000ffff977224 */ /* 0x000fe200078e00ff */
[----:B------:R-:W-:Y:S01]  /*1ed0*/  QGMMA.64x128x32.F32.E5M2.E5M2 R24, gdesc[UR16], R24 ;  /* 0x01e00000101879f3 */ /* 0x000fe20008703818 */
[----:B------:R-:W-:-:S02]  /*1ee0*/  UIADD3 UR16, UR6, 0x4, URZ ;  /* 0x0000000406107890 */ /* 0x000fc4000fffe03f */
[----:B------:R-:W-:Y:S01]  /*1ef0*/  UIADD3 UR18, UR7, 0x4, URZ ;  /* 0x0000000407127890 */ /* 0x000fe2000fffe03f */
[----:B------:R-:W-:Y:S01]  /*1f00*/  UMOV UR17, 0x40000040 ;  /* 0x4000004000117882 */ /* 0x000fe20000000000 */
[----:B------:R-:W-:-:S07]  /*1f10*/  UMOV UR19, 0x40000040 ;  /* 0x4000004000137882 */ /* 0x000fce0000000000 */
[----:B------:R-:W-:Y:S01]  /*1f20*/  QGMMA.64x128x32.F32.E5M2.E5M2 R24, gdesc[UR16], R24 ;  /* 0x01e00000101879f3 */ /* 0x000fe20008703818 */
[----:B------:R-:W-:Y:S02]  /*1f30*/  UIADD3 UR18, UR7, 0x6, URZ ;  /* 0x0000000607127890 */ /* 0x000fe4000fffe03f */
[----:B------:R-:W-:Y:S01]  /*1f40*/  UIADD3 UR16, UR6, 0x6, URZ ;  /* 0x0000000606107890 */ /* 0x000fe2000fffe03f */
[----:B------:R-:W-:Y:S01]  /*1f50*/  ULDC UR7, c[0x0][0x50c] ;  /* 0x0001430000077ab9 */ /* 0x000fe20000000800 */
[----:B------:R-:W-:Y:S01]  /*1f60*/  UMOV UR17, 0x40000040 ;  /* 0x4000004000117882 */ /* 0x000fe20000000000 */
[----:B------:R-:W-:Y:S01]  /*1f70*/  UISETP.NE.AND UP0, UPT, UR7, 0x4, UPT ;  /* 0x000000040700788c */ /* 0x000fe2000bf05270 */
[----:B------:R-:W-:Y:S01]  /*1f80*/  UMOV UR19, 0x40000040 ;  /* 0x4000004000137882 */ /* 0x000fe20000000000 */
[----:B------:R-:W-:Y:S02]  /*1f90*/  UMOV UR6, 0x4 ;  /* 0x0000000400067882 */ /* 0x000fe40000000000 */
[----:B------:R-:W-:-:S06]  /*1fa0*/  USEL UR7, URZ, 0x1, UP0 ;  /* 0x000000013f077887 */ /* 0x000fcc0008000000 */
[----:B------:R-:W-:Y:S01]  /*1fb0*/  ISETP.NE.AND P0, PT, RZ, UR7, PT ;  /* 0x00000007ff007c0c */ /* 0x000fe2000bf05270 */
[----:B------:R-:W-:-:S12]  /*1fc0*/  QGMMA.64x128x32.F32.E5M2.E5M2 R24, gdesc[UR16], R24, gsb0 ;  /* 0x01e00000101879f3 */ /* 0x000fd80008003818 */
[----:B------:R-:W-:Y:S05]  /*1fd0*/  @!P0 BRA `(.L_x_25) ;  /* 0x0000000400088947 */ /* 0x000fea0003800000 */
[----:B------:R-:W-:Y:S02]  /*1fe0*/  WARPGROUP.DEPBAR.LE gsb0, 0x0 ;  /* 0x00008000000079c5 */ /* 0x000fe40000010000 */
[----:B------:R-:W-:-:S01]  /*1ff0*/  FADD R151, RZ, R24 ;  /* 0x00000018ff977221 */ /* 0x000fc20000000000 */
[----:B------:R-:W-:Y:S01]  /*2000*/  FADD R146, RZ, R25 ;  /* 0x00000019ff927221 */ /* 0x000fe20000000000 */
        /* <DEDUP_REMOVED lines=62> */
[----:B------:R-:W-:-:S06]  /*23f0*/  UMOV UR6, URZ ;  /* 0x0000003f00067c82 */ /* 0x000fcc0008000000 */
.L_x_25:
[----:B------:R-:W-:-:S04]  /*2400*/  UIADD3 UR20, UR5, 0x1, URZ ;  /* 0x0000000105147890 */ /* 0x000fc8000fffe03f */
[----:B------:R-:W-:-:S04]  /*2410*/  UISETP.NE.AND UP0, UPT, UR20, 0x3, UPT ;  /* 0x000000031400788c */ /* 0x000fc8000bf05270 */
[----:B------:R-:W-:Y:S02]  /*2420*/  USEL UR8, URZ, 0x1, UP0 ;  /* 0x000000013f087887 */ /* 0x000fe40008000000 */
[----:B------:R-:W-:Y:S02]  /*2430*/  USEL UR20, UR20, URZ, UP0 ;  /* 0x0000003f14147287 */ /* 0x000fe40008000000 */
[----:B------:R-:W-:-:S06]  /*2440*/  ULOP3.LUT UR8, UR4, UR8, URZ, 0x3c, !UPT ;  /* 0x0000000804087292 */ /* 0x000fcc000f8e3c3f */
[----:B------:R-:W-:Y:S01]  /*2450*/  IMAD.U32 R152, RZ, RZ, UR8 ;  /* 0x00000008ff987e24 */ /* 0x000fe2000f8e00ff */
[----:B------:R-:W-:-:S06]  /*2460*/  UMOV UR8, 0x1 ;  /* 0x0000000100087882 */ /* 0x000fcc0000000000 */
.L_x_20:
[----:B------:R-:W-:-:S06]  /*2470*/  UISETP.GE.AND UP0, UPT, UR10, 0x1, UPT ;  /* 0x000000010a00788c */ /* 0x000fcc000bf06270 */
[----:B------:R-:W-:-:S13]  /*2480*/  PLOP3.LUT P0, PT, PT, PT, UP0, 0x80, 0x0 ;  /* 0x000000000000781c */ /* 0x000fda0003f0f008 */
[----:B------:R-:W-:Y:S05]  /*2490*/  @!P0 BRA `(.L_x_26) ;  /* 0x0000000800388947 */ /* 0x000fea0003800000 */
[----:B01----:R-:W-:Y:S01]  /*24a0*/  IMAD.U32 R18, RZ, RZ, UR10 ;  /* 0x0000000aff127e24 */ /* 0x003fe2000f8e00ff */
[----:B------:R-:W-:Y:S01]  /*24b0*/  ULDC UR24, c[0x0][0x50c] ;  /* 0x0001430000187ab9 */ /* 0x000fe20000000800 */
[----:B------:R-:W-:-:S07]  /*24c0*/  IMAD.U32 R19, RZ, RZ, UR5 ;  /* 0x00000005ff137e24 */ /* 0x000fce000f8e00ff */
.L_x_34:
[----:B------:R-:W-:-:S13]  /*24d0*/  ISETP.NE.AND P1, PT, R148, 0x3, PT ;  /* 0x000000039400780c */ /* 0x000fda0003f25270 */
[----:B------:R-:W-:Y:S05]  /*24e0*/  @!P1 BRA `(.L_x_27) ;  /* 0x0000000000049947 */ /* 0x000fea0003800000 */
[----:B------:R-:W-:Y:S01]  /*24f0*/  BPT.TRAP 0x1 ;  /* 0x000000040000795c */ /* 0x000fe20000300000 */
.L_x_27:
[----:B------:R-:W-:Y:S01]  /*2500*/  ULEA UR16, UR20, UR9, 0x3 ;  /* 0x0000000914107291 */ /* 0x000fe2000f8e183f */
[----:B------:R-:W-:-:S08]  /*2510*/  SHF.L.U32 R20, R152, 0x1f, RZ ;  /* 0x0000001f98147819 */ /* 0x000fd000000006ff */
[----:B------:R0:W1:Y:S01]  /*2520*/  SYNCS.PHASECHK.TRANS64.TRYWAIT P0, [UR16], R20 ;  /* 0x00000014ff0075a7 */ /* 0x0000620008000150 */
[----:B------:R-:W-:Y:S05]  /*2530*/  @!P1 BRA `(.L_x_28) ;  /* 0x0000000000049947 */ /* 0x000fea0003800000 */
[----:B------:R-:W-:Y:S01]  /*2540*/  BPT.TRAP 0x1 ;  /* 0x000000040000795c */ /* 0x000fe20000300000 */
.L_x_28:
[----:B-1----:R-:W-:Y:S05]  /*2550*/  @P0 BRA `(.L_x_29) ;  /* 0x0000000000080947 */ /* 0x002fea0003800000 */
[----:B------:R-:W1:Y:S02]  /*2560*/  SYNCS.PHASECHK.TRANS64.TRYWAIT P0, [UR16], R20 ;  /* 0x00000014ff0075a7 */ /* 0x000e640008000150 */
[----:B-1----:R-:W-:Y:S05]  /*2570*/  @!P0 BRA `(.L_x_30) ;  /* 0x0000006c00548947 */ /* 0x002fea0003800000 */
.L_x_29:
[----:B------:R-:W-:Y:S01]  /*2580*/  UIADD3 UR16, UR9, 0x100, URZ ;  /* 0x0000010009107890 */ /* 0x000fe2000fffe03f */
[----:B------:R-:W-:Y:S01]  /*2590*/  WARPGROUP.ARRIVE ;  /* 0x00000000000079c5 */ /* 0x000fe20000000000 */
[----:B------:R-:W-:Y:S02]  /*25a0*/  UIADD3 UR17, UR9, 0x6100, URZ ;  /* 0x0000610009117890 */ /* 0x000fe4000fffe03f */
[----:B------:R-:W-:Y:S02]  /*25b0*/  UISETP.NE.AND UP0, UPT, UR7, URZ, UPT ;  /* 0x0000003f0700728c */ /* 0x000fe4000bf05270 */
[----:B------:R-:W-:Y:S02]  /*25c0*/  USHF.R.U32.HI UR16, URZ, 0x4, UR16 ;  /* 0x000000043f107899 */ /* 0x000fe40008011610 */
[----:B------:R-:W-:Y:S02]  /*25d0*/  USHF.R.U32.HI UR17, URZ, 0x4, UR17 ;  /* 0x000000043f117899 */ /* 0x000fe40008011611 */
[----:B------:R-:W-:-:S02]  /*25e0*/  USEL UR8, UR8, URZ, !UP0 ;  /* 0x0000003f08087287 */ /* 0x000fc4000c000000 */
[----:B------:R-:W-:Y:S02]  /*25f0*/  ULOP3.LUT UR16, UR16, 0x3fff, URZ, 0xc0, !UPT ;  /* 0x00003fff10107892 */ /* 0x000fe4000f8ec03f */
[----:B------:R-:W-:Y:S02]  /*2600*/  ULOP3.LUT UR17, UR17, 0x3fff, URZ, 0xc0, !UPT ;  /* 0x00003fff11117892 */ /* 0x000fe4000f8ec03f */
[----:B------:R-:W-:Y:S02]  /*2610*/  UISETP.NE.U32.AND UP0, UPT, UR8, URZ, UPT ;  /* 0x0000003f0800728c */ /* 0x000fe4000bf05070 */
[----:B------:R-:W-:Y:S02]  /*2620*/  ULOP3.LUT UR7, UR16, 0x10000, URZ, 0xfc, !UPT ;  /* 0x0001000010077892 */ /* 0x000fe4000f8efc3f */
[----:B------:R-:W-:Y:S02]  /*2630*/  ULOP3.LUT UR8, UR17, 0x10000, URZ, 0xfc, !UPT ;  /* 0x0001000011087892 */ /* 0x000fe4000f8efc3f */
[----:B------:R-:W-:-:S02]  /*2640*/  ULEA UR7, UR20, UR7, 0x9 ;  /* 0x0000000714077291 */ /* 0x000fc4000f8e483f */
[----:B------:R-:W-:Y:S01]  /*2650*/  ULEA UR8, UR20, UR8, 0xa ;  /* 0x0000000814087291 */ /* 0x000fe2000f8e503f */
[----:B------:R-:W-:Y:S01]  /*2660*/  UMOV UR17, 0x40000040 ;  /* 0x4000004000117882 */ /* 0x000fe20000000000 */
[----:B------:R-:W-:Y:S01]  /*2670*/  UMOV UR19, 0x40000040 ;  /* 0x4000004000137882 */ /* 0x000fe20000000000 */
[----:B------:R-:W-:Y:S02]  /*2680*/  UIADD3 UR6, UR6, 0x4, URZ ;  /* 0x0000000406067890 */ /* 0x000fe4000fffe03f */
[----:B------:R-:W-:Y:S02]  /*2690*/  UMOV UR16, UR7 ;  /* 0x0000000700107c82 */ /* 0x000fe40008000000 */
[----:B------:R-:W-:Y:S02]  /*26a0*/  UMOV UR18, UR8 ;  /* 0x0000000800127c82 */ /* 0x000fe40008000000 */
[----:B------:R-:W-:Y:S01]  /*26b0*/  QGMMA.64x128x32.F32.E5M2.E5M2 R24, gdesc[UR16], R24, UP0 ;  /* 0x01e00000101879f3 */ /* 0x000fe2000bf03818 */
[----:B------:R-:W-:-:S02]  /*26c0*/  UIADD3 UR16, UR7, 0x2, URZ ;  /* 0x0000000207107890 */ /* 0x000fc4000fffe03f */
[----:B------:R-:W-:Y:S01]  /*26d0*/  UIADD3 UR18, UR8, 0x2, URZ ;  /* 0x0000000208127890 */ /* 0x000fe2000fffe03f */
[----:B------:R-:W-:Y:S01]  /*26e0*/  UMOV UR17, 0x40000040 ;  /* 0x4000004000117882 */ /* 0x000fe20000000000 */
[----:B------:R-:W-:Y:S01]  /*26f0*/  UMOV UR19, 0x40000040 ;  /* 0x4000004000137882 */ /* 0x000fe20000000000 */
[----:B------:R-:W-:-:S06]  /*2700*/  UISETP.NE.AND UP0, UPT, UR6, UR24, UPT ;  /* 0x000000180600728c */ /* 0x000fcc000bf05270 */
[----:B------:R-:W-:Y:S01]  /*2710*/  QGMMA.64x128x32.F32.E5M2.E5M2 R24, gdesc[UR16], R24 ;  /* 0x01e00000101879f3 */ /* 0x000fe20008703818 */
[----:B------:R-:W-:Y:S02]  /*2720*/  UIADD3 UR16, UR7, 0x4, URZ ;  /* 0x0000000407107890 */ /* 0x000fe4000fffe03f */
[----:B------:R-:W-:Y:S01]  /*2730*/  UIADD3 UR18, UR8, 0x4, URZ ;  /* 0x0000000408127890 */ /* 0x000fe2000fffe03f */
[----:B------:R-:W-:Y:S01]  /*2740*/  UMOV UR17, 0x40000040 ;  /* 0x4000004000117882 */ /* 0x000fe20000000000 */
[----:B------:R-:W-:-:S07]  /*2750*/  UMOV UR19, 0x40000040 ;  /* 0x4000004000137882 */ /* 0x000fce0000000000 */
[----:B------:R-:W-:Y:S01]  /*2760*/  QGMMA.64x128x32.F32.E5M2.E5M2 R24, gdesc[UR16], R24 ;  /* 0x01e00000101879f3 */ /* 0x000fe20008703818 */
[----:B------:R-:W-:Y:S02]  /*2770*/  UIADD3 UR16, UR7, 0x6, URZ ;  /* 0x0000000607107890 */ /* 0x000fe4000fffe03f */
[----:B------:R-:W-:Y:S01]  /*2780*/  UIADD3 UR18, UR8, 0x6, URZ ;  /* 0x0000000608127890 */ /* 0x000fe2000fffe03f */
[----:B------:R-:W-:Y:S01]  /*2790*/  UMOV UR17, 0x40000040 ;  /* 0x4000004000117882 */ /* 0x000fe20000000000 */
[----:B------:R-:W-:Y:S01]  /*27a0*/  UMOV UR19, 0x40000040 ;  /* 0x4000004000137882 */ /* 0x000fe20000000000 */
[----:B------:R-:W-:-:S06]  /*27b0*/  USEL UR7, URZ, 0x1, UP0 ;  /* 0x000000013f077887 */ /* 0x000fcc0008000000 */
[----:B------:R-:W-:Y:S01]  /*27c0*/  ISETP.NE.AND P0, PT, RZ, UR7, PT ;  /* 0x00000007ff007c0c */ /* 0x000fe2000bf05270 */
[----:B------:R-:W-:Y:S03]  /*27d0*/  QGMMA.64x128x32.F32.E5M2.E5M2 R24, gdesc[UR16], R24, gsb0 ;  /* 0x01e00000101879f3 */ /* 0x000fe60008003818 */
[----:B------:R-:W-:-:S09]  /*27e0*/  WARPGROUP.DEPBAR.LE gsb0, 0x1 ;  /* 0x00008000000079c5 */ /* 0x000fd20000010100 */
[----:B------:R-:W-:Y:S05]  /*27f0*/  @!P0 BRA `(.L_x_31) ;  /* 0x0000000400088947 */ /* 0x000fea0003800000 */
[----:B------:R-:W-:Y:S02]  /*2800*/  WARPGROUP.DEPBAR.LE gsb0, 0x0 ;  /* 0x00008000000079c5 */ /* 0x000fe40000010000 */
[----:B------:R-:W-:-:S01]  /*2810*/  FADD R151, R24, R151 ;  /* 0x0000009718977221 */ /* 0x000fc20000000000 */
[----:B------:R-:W-:Y:S01]  /*2820*/  FADD R146, R25, R146 ;  /* 0x0000009219927221 */ /* 0x000fe20000000000 */
        /* <DEDUP_REMOVED lines=62> */
[----:B------:R-:W-:-:S06]  /*2c10*/  UMOV UR6, URZ ;  /* 0x0000003f00067c82 */ /* 0x000fcc0008000000 */
.L_x_31:
[----:B------:R-:W-:Y:S05]  /*2c20*/  @!P1 BRA `(.L_x_32) ;  /* 0x0000000000049947 */ /* 0x000fea0003800000 */
[----:B------:R-:W-:Y:S01]  /*2c30*/  BPT.TRAP 0x1 ;  /* 0x000000040000795c */ /* 0x000fe20000300000 */
.L_x_32:
[----:B------:R-:W-:-:S13]  /*2c40*/  ISETP.NE.AND P0, PT, R13, RZ, PT ;  /* 0x000000ff0d00720c */ /* 0x000fda0003f05270 */
[----:B01----:R-:W-:-:S05]  /*2c50*/  @P0 LEA R20, R19, UR9, 0x3 ;  /* 0x0000000913140c11 */ /* 0x003fca000f8e18ff */
[----:B------:R-:W-:-:S05]  /*2c60*/  @P0 VIADD R21, R20, 0x18 ;  /* 0x0000001814150836 */ /* 0x000fca0000000000 */
[----:B------:R-:W-:-:S04]  /*2c70*/  @P0 PRMT R21, R12, 0x654, R21 ;  /* 0x000006540c150816 */ /* 0x000fc80000000015 */
[----:B------:R0:W-:Y:S01]  /*2c80*/  @P0 SYNCS.ARRIVE.TRANS64.RED.A1T0 RZ, [R21+URZ], RZ ;  /* 0x000000ff15ff09a7 */ /* 0x0001e2000810043f */
[----:B------:R-:W-:-:S13]  /*2c90*/  ISETP.GT.U32.AND P0, PT, R7, 0x1, PT ;  /* 0x000000010700780c */ /* 0x000fda0003f04070 */
[----:B0-----:R-:W-:Y:S05]  /*2ca0*/  @P0 BRA `(.L_x_33) ;  /* 0x0000000000040947 */ /* 0x001fea0003800000 */
[----:B------:R-:W-:Y:S01]  /*2cb0*/  BPT.TRAP 0x1 ;  /* 0x000000040000795c */ /* 0x000fe20000300000 */
.L_x_33:
[----:B------:R-:W-:Y:S01]  /*2cc0*/  UIADD3 UR20, UR20, 0x1, URZ ;  /* 0x0000000114147890 */ /* 0x000fe2000fffe03f */
[C---:B------:R-:W-:Y:S01]  /*2cd0*/  ISETP.GT.AND P1, PT, R18.reuse, 0x1, PT ;  /* 0x000000011200780c */ /* 0x040fe20003f24270 */
[----:B------:R-:W-:Y:S02]  /*2ce0*/  VIADD R19, R19, 0x1 ;  /* 0x0000000113137836 */ /* 0x000fe40000000000 */
[----:B------:R-:W-:Y:S01]  /*2cf0*/  UISETP.NE.AND UP0, UPT, UR20, 0x3, UPT ;  /* 0x000000031400788c */ /* 0x000fe2000bf05270 */
[----:B------:R-:W-:Y:S02]  /*2d00*/  VIADD R18, R18, 0xffffffff ;  /* 0xffffffff12127836 */ /* 0x000fe40000000000 */
[C---:B------:R-:W-:Y:S01]  /*2d10*/  ISETP.NE.AND P0, PT, R19.reuse, 0x3, PT ;  /* 0x000000031300780c */ /* 0x040fe20003f05270 */
[----:B------:R-:W-:Y:S02]  /*2d20*/  USEL UR8, URZ, 0x1, UP0 ;  /* 0x000000013f087887 */ /* 0x000fe40008000000 */
[----:B------:R-:W-:Y:S01]  /*2d30*/  USEL UR20, UR20, URZ, UP0 ;  /* 0x0000003f14147287 */ /* 0x000fe20008000000 */
[----:B------:R-:W-:-:S03]  /*2d40*/  SEL R19, R19, RZ, P0 ;  /* 0x000000ff13137207 */ /* 0x000fc60000000000 */
[----:B------:R-:W-:Y:S01]  /*2d50*/  LOP3.LUT R152, R152, UR8, RZ, 0x3c, !PT ;  /* 0x0000000898987c12 */ /* 0x000fe2000f8e3cff */
[----:B------:R-:W-:Y:S01]  /*2d60*/  UMOV UR8, 0x1 ;  /* 0x0000000100087882 */ /* 0x000fe20000000000 */
[----:B------:R-:W-:Y:S06]  /*2d70*/  @P1 BRA `(.L_x_34) ;  /* 0xfffffff400d41947 */ /* 0x000fec000383ffff */
.L_x_26:
[----:B------:R-:W-:Y:S01]  /*2d80*/  UISETP.NE.AND UP0, UPT, UR6, URZ, UPT ;  /* 0x0000003f0600728c */ /* 0x000fe2000bf05270 */
[----:B01----:R-:W0:Y:S01]  /*2d90*/  LDC R18, c[0x0][0x28c] ;  /* 0x0000a300ff127b82 */ /* 0x003e220000000800 */
[----:B------:R-:W-:Y:S02]  /*2da0*/  IMAD.U32 R19, RZ, RZ, UR23 ;  /* 0x00000017ff137e24 */ /* 0x000fe4000f8e00ff */
[----:B------:R-:W-:-:S06]  /*2db0*/  USEL UR6, URZ, 0x1, !UP0 ;  /* 0x000000013f067887 */ /* 0x000fcc000c000000 */
[----:B------:R-:W-:-:S13]  /*2dc0*/  ISETP.NE.AND P0, PT, RZ, UR6, PT ;  /* 0x00000006ff007c0c */ /* 0x000fda000bf05270 */
[----:B------:R-:W-:Y:S05]  /*2dd0*/  @!P0 BRA `(.L_x_35) ;  /* 0x0000000400048947 */ /* 0x000fea0003800000 */
[----:B------:R-:W-:Y:S02]  /*2de0*/  WARPGROUP.DEPBAR.LE gsb0, 0x0 ;  /* 0x00008000000079c5 */ /* 0x000fe40000010000 */
[----:B------:R-:W-:Y:S01]  /*2df0*/  FADD R151, R24, R151 ;  /* 0x0000009718977221 */ /* 0x000fe20000000000 */
        /* <DEDUP_REMOVED lines=62> */
[----:B------:R-:W-:-:S07]  /*31e0*/  FADD R88, R88, R87 ;  /* 0x0000005758587221 */ /* 0x000fce0000000000 */
.L_x_35:
[----:B0-----:R-:W-:Y:S01]  /*31f0*/  ISETP.GE.AND P0, PT, R18, 0x1, PT ;  /* 0x000000011200780c */ /* 0x001fe20003f06270 */
[----:B------:R0:W-:Y:S01]  /*3200*/  SYNCS.ARRIVE.TRANS64.A1T0 RZ, [R19+UR22], RZ ;  /* 0x000000ff13ff79a7 */ /* 0x0001e20008100016 */
[----:B------:R-:W-:-:S11]  /*3210*/  WARPGROUP.DEPBAR.LE gsb0, 0x0 ;  /* 0x00008000000079c5 */ /* 0x000fd60000010000 */
[----:B------:R-:W-:Y:S05]  /*3220*/  @!P0 BRA `(.L_x_36) ;  /* 0x0000000000488947 */ /* 0x000fea0003800000 */
[----:B------:R-:W-:-:S13]  /*3230*/  ISETP.NE.AND P0, PT, R148, 0x3, PT ;  /* 0x000000039400780c */ /* 0x000fda0003f05270 */
[----:B------:R-:W-:Y:S05]  /*3240*/  @!P0 BRA `(.L_x_37) ;  /* 0x0000000000048947 */ /* 0x000fea0003800000 */
[----:B------:R-:W-:Y:S01]  /*3250*/  BPT.TRAP 0x1 ;  /* 0x000000040000795c */ /* 0x000fe20000300000 */
.L_x_37:
[----:B------:R-:W-:-:S13]  /*3260*/  ISETP.NE.AND P0, PT, R13, RZ, PT ;  /* 0x000000ff0d00720c */ /* 0x000fda0003f05270 */
[----:B------:R-:W-:-:S05]  /*3270*/  VOTEU.ANY UP0, P0 ;  /* 0x00000000003f7886 */ /* 0x000fca0000000100 */
[----:B------:R-:W-:-:S06]  /*3280*/  @UP0 UIADD3 UR6, UR10, UR5, URZ ;  /* 0x000000050a060290 */ /* 0x000fcc000fffe03f */
[----:B------:R-:W-:Y:S02]  /*3290*/  IMAD.U32 R18, RZ, RZ, UR6 ;  /* 0x00000006ff127e24 */ /* 0x000fe4000f8e00ff */
[----:B------:R-:W-:Y:S02]  /*32a0*/  IMAD.U32 R21, RZ, RZ, UR6 ;  /* 0x00000006ff157e24 */ /* 0x000fe4000f8e00ff */
[----:B0-----:R-:W-:-:S05]  /*32b0*/  @P0 IMAD.WIDE.U32 R18, R18, -0x55555555, RZ ;  /* 0xaaaaaaab12120825 */ /* 0x001fca00078e00ff */
[----:B------:R-:W-:-:S05]  /*32c0*/  @P0 SHF.R.U32.HI R18, RZ, 0x1, R19 ;  /* 0x00000001ff120819 */ /* 0x000fca0000011613 */
[----:B------:R-:W-:-:S05]  /*32d0*/  @P0 IMAD R18, R18, -0x3, R21 ;  /* 0xfffffffd12120824 */ /* 0x000fca00078e0215 */
[----:B------:R-:W-:-:S05]  /*32e0*/  @P0 LEA R18, R18, UR9, 0x3 ;  /* 0x0000000912120c11 */ /* 0x000fca000f8e18ff */
[----:B------:R-:W-:-:S05]  /*32f0*/  @P0 VIADD R19, R18, 0x18 ;  /* 0x0000001812130836 */ /* 0x000fca0000000000 */
[----:B------:R-:W-:-:S04]  /*3300*/  @P0 PRMT R19, R12, 0x654, R19 ;  /* 0x000006540c130816 */ /* 0x000fc80000000013 */
[----:B------:R1:W-:Y:S01]  /*3310*/  @P0 SYNCS.ARRIVE.TRANS64.RED.A1T0 RZ, [R19+URZ], RZ ;  /* 0x000000ff13ff09a7 */ /* 0x0003e2000810043f */
[----:B------:R-:W-:-:S13]  /*3320*/  ISETP.GT.U32.AND P0, PT, R7, 0x1, PT ;  /* 0x000000010700780c */ /* 0x000fda0003f04070 */
[----:B-1----:R-:W-:Y:S05]  /*3330*/  @P0 BRA `(.L_x_36) ;  /* 0x0000000000040947 */ /* 0x002fea0003800000 */
[----:B------:R-:W-:Y:S01]  /*3340*/  BPT.TRAP 0x1 ;  /* 0x000000040000795c */ /* 0x000fe20000300000 */
.L_x_36:
[----:B------:R-:W-:Y:S01]  /*3350*/  SHF.L.U32 R18, R150, 0x1f, RZ ;  /* 0x0000001f96127819 */ /* 0x000fe200000006ff */
[----:B------:R-:W-:Y:S01]  /*3360*/  UIADD3 UR5, UR21, UR5, URZ ;  /* 0x0000000515057290 */ /* 0x000fe2000fffe03f */
[----:B------:R-:W1:Y:S01]  /*3370*/  LDC R29, c[0x0][0x288] ;  /* 0x0000a200ff1d7b82 */ /* 0x000e620000000800 */
[----:B------:R-:W-:Y:S01]  /*3380*/  UISETP.GE.U32.AND UP1, UPT, UR21, 0x3, UPT ;  /* 0x000000031500788c */ /* 0x000fe2000bf26070 */
[----:B------:R-:W-:Y:S01]  /*3390*/  IMAD.SHL.U32 R26, R16, 0x2, RZ ;  /* 0x00000002101a7824 */ /* 0x000fe200078e00ff */
[----:B------:R-:W-:Y:S02]  /*33a0*/  UISETP.GT.U32.AND UP0, UPT, UR5, 0x2, UPT ;  /* 0x000000020500788c */ /* 0x000fe4000bf04070 */
[----:B------:R-:W-:Y:S02]  /*33b0*/  UIMAD.WIDE.U32 UR6, UR5, -0x55555555, URZ ;  /* 0xaaaaaaab050678a5 */ /* 0x000fe4000f8e003f */
[----:B------:R-:W-:Y:S01]  /*33c0*/  UISETP.LT.U32.AND UP0, UPT, UR21, 0x3, UP0 ;  /* 0x000000031500788c */ /* 0x000fe20008701070 */
[----:B------:R-:W4:Y:S01]  /*33d0*/  SYNCS.PHASECHK.TRANS64.TRYWAIT P0, [UR11+0x8], R18 ;  /* 0x00000812ff0075a7 */ /* 0x000f22000800014b */
[----:B------:R-:W-:Y:S01]  /*33e0*/  USHF.R.U32.HI UR6, URZ, 0x1, UR7 ;  /* 0x000000013f067899 */ /* 0x000fe20008011607 */
[----:B------:R-:W-:Y:S01]  /*33f0*/  SHF.R.S32.HI R27, RZ, 0x1f, R26 ;  /* 0x0000001fff1b7819 */ /* 0x000fe2000001141a */
[----:B------:R-:W-:-:S02]  /*3400*/  USEL UR8, URZ, 0x1, !UP0 ;  /* 0x000000013f087887 */ /* 0x000fc4000c000000 */
[----:B------:R-:W-:Y:S02]  /*3410*/  UIMAD UR5, UR6, -0x3, UR5 ;  /* 0xfffffffd060578a4 */ /* 0x000fe4000f8e0205 */
[----:B------:R-:W-:-:S04]  /*3420*/  ULOP3.LUT UR4, UR4, UR8, URZ, 0x3c, !UPT ;  /* 0x0000000804047292 */ /* 0x000fc8000f8e3c3f */
[----:B------:R-:W-:Y:S01]  /*3430*/  @UP1 ULOP3.LUT UR4, UR4, 0x1, UR6, 0x78, !UPT ;  /* 0x0000000104041892 */ /* 0x000fe2000f8e7806 */
[----:B-1--4-:R-:W-:Y:S11]  /*3440*/  @!P0 BRA `(.L_x_38) ;  /* 0x0000005c00b88947 */ /* 0x012ff60003800000 */
.L_x_195:
[----:B------:R-:W-:Y:S01]  /*3450*/  IMAD.SHL.U32 R28, R6, 0x40, RZ ;  /* 0x00000040061c7824 */ /* 0x000fe200078e00ff */
[----:B------:R-:W-:Y:S01]  /*3460*/  ULDC UR8, c[0x0][0x284] ;  /* 0x0000a10000087ab9 */ /* 0x000fe20000000800 */
[----:B------:R-:W-:Y:S01]  /*3470*/  IMAD.SHL.U32 R33, R5, 0x80, RZ ;  /* 0x0000008005217824 */ /* 0x000fe200078e00ff */
[----:B------:R-:W-:Y:S01]  /*3480*/  SHF.R.S32.HI R34, RZ, 0x1f, R4 ;  /* 0x0000001fff227819 */ /* 0x000fe20000011404 */
[----:B------:R-:W-:Y:S01]  /*3490*/  ULDC.64 UR6, c[0x0][0x5d0] ;  /* 0x0001740000067ab9 */ /* 0x000fe20000000a00 */
[----:B------:R-:W-:Y:S01]  /*34a0*/  ISETP.GE.AND P0, PT, R28, UR8, PT ;  /* 0x000000081c007c0c */ /* 0x000fe2000bf06270 */
[----:B0-----:R-:W-:Y:S01]  /*34b0*/  IMAD.WIDE.U32 R18, R4, UR6, R26 ;  /* 0x0000000604127c25 */ /* 0x001fe2000f8e001a */
[----:B------:R-:W-:Y:S02]  /*34c0*/  SHF.R.S32.HI R32, RZ, 0x1f, R33 ;  /* 0x0000001fff207819 */ /* 0x000fe40000011421 */
[C---:B------:R-:W-:Y:S01]  /*34d0*/  ISETP.GE.OR P0, PT, R33.reuse, R29, P0 ;  /* 0x0000001d2100720c */ /* 0x040fe20000706670 */
[----:B------:R-:W-:Y:S01]  /*34e0*/  IMAD R5, R34, UR6, RZ ;  /* 0x0000000622057c24 */ /* 0x000fe2000f8e02ff */
[----:B------:R-:W-:-:S03]  /*34f0*/  IADD3 R18, P1, R33, R18, RZ ;  /* 0x0000001221127210 */ /* 0x000fc60007f3e0ff */
[----:B------:R-:W-:-:S05]  /*3500*/  IMAD R5, R4, UR7, R5 ;  /* 0x0000000704057c24 */ /* 0x000fca000f8e0205 */
[----:B------:R-:W-:-:S03]  /*3510*/  IADD3.X R19, R32, R19, R5, P1, !PT ;  /* 0x0000001320137210 */ /* 0x000fc60000ffe405 */
[----:B------:R-:W-:Y:S05]  /*3520*/  @P0 BRA `(.L_x_39) ;  /* 0x0000004400b80947 */ /* 0x000fea0003800000 */
[----:B------:R-:W0:Y:S01]  /*3530*/  LDC.64 R30, c[0x0][0x5c8] ;  /* 0x00017200ff1e7b82 */ /* 0x000e220000000a00 */
[----:B------:R-:W-:Y:S01]  /*3540*/  IMAD.WIDE R24, R6, 0x40, R10 ;  /* 0x0000004006187825 */ /* 0x000fe200078e020a */
[----:B------:R-:W-:Y:S01]  /*3550*/  ULDC.64 UR6, c[0x0][0x5c0] ;  /* 0x0001700000067ab9 */ /* 0x000fe20000000a00 */
[----:B------:R-:W-:Y:S02]  /*3560*/  BSSY B0, `(.L_x_39) ;  /* 0x000046a000007945 */ /* 0x000fe40003800000 */
[----:B------:R-:W-:-:S04]  /*3570*/  IMAD R6, R16, -0x2, R29 ;  /* 0xfffffffe10067824 */ /* 0x000fc800078e021d */
[----:B------:R-:W-:Y:S02]  /*3580*/  IMAD.IADD R6, R6, 0x1, -R33 ;  /* 0x0000000106067824 */ /* 0x000fe400078e0a21 */
[-C--:B0-----:R-:W-:Y:S02]  /*3590*/  IMAD R5, R25, R30.reuse, RZ ;  /* 0x0000001e19057224 */ /* 0x081fe400078e02ff */
[----:B------:R-:W-:-:S04]  /*35a0*/  IMAD.WIDE.U32 R18, R24, R30, R18 ;  /* 0x0000001e18127225 */ /* 0x000fc800078e0012 */
[----:B------:R-:W-:Y:S01]  /*35b0*/  IMAD R21, R24, R31, R5 ;  /* 0x0000001f18157224 */ /* 0x000fe200078e0205 */
[----:B------:R-:W-:Y:S02]  /*35c0*/  LEA R5, P0, R30, R18, 0x3 ;  /* 0x000000121e057211 */ /* 0x000fe400078018ff */
[----:B------:R-:W-:Y:S01]  /*35d0*/  IADD3 R20, P1, R18, UR6, RZ ;  /* 0x0000000612147c10 */ /* 0x000fe2000ff3e0ff */
[----:B------:R-:W-:Y:S01]  /*35e0*/  IMAD.IADD R21, R19, 0x1, R21 ;  /* 0x0000000113157824 */ /* 0x000fe200078e0215 */
[----:B------:R-:W-:-:S04]  /*35f0*/  IADD3 R18, P3, R5, UR6, RZ ;  /* 0x0000000605127c10 */ /* 0x000fc8000ff7e0ff */
[----:B------:R-:W-:Y:S01]  /*3600*/  LEA.HI.X R5, R30, R21, R31, 0x3, P0 ;  /* 0x000000151e057211 */ /* 0x000fe200000f1c1f */
[----:B------:R-:W-:Y:S01]  /*3610*/  IMAD.IADD R30, R17, 0x1, -R28 ;  /* 0x00000001111e7824 */ /* 0x000fe200078e0a1c */
[----:B---3-5:R-:W-:Y:S02]  /*3620*/  FSETP.NEU.AND P0, PT, R15, RZ, PT ;  /* 0x000000ff0f00720b */ /* 0x028fe40003f0d000 */
[----:B------:R-:W-:Y:S02]  /*3630*/  IADD3.X R21, R21, UR7, RZ, P1, !PT ;  /* 0x0000000715157c10 */ /* 0x000fe40008ffe4ff */
[----:B------:R-:W-:-:S09]  /*3640*/  IADD3.X R19, R5, UR7, RZ, P3, !PT ;  /* 0x0000000705137c10 */ /* 0x000fd20009ffe4ff */
[----:B------:R-:W-:Y:S05]  /*3650*/  @!P0 BRA `(.L_x_40) ;  /* 0x0000003400608947 */ /* 0x000fea0003800000 */
[----:B------:R-:W-:Y:S01]  /*3660*/  ULDC.64 UR6, c[0x0][0x5b8] ;  /* 0x00016e0000067ab9 */ /* 0x000fe20000000a00 */
[----:B------:R-:W-:Y:S01]  /*3670*/  ULDC.64 UR16, c[0x0][0x5a8] ;  /* 0x00016a0000107ab9 */ /* 0x000fe20000000a00 */
[----:B------:R-:W-:Y:S01]  /*3680*/  IMAD.WIDE.U32 R26, R4, UR6, R26 ;  /* 0x00000006041a7c25 */ /* 0x000fe2000f8e001a */
[----:B------:R-:W-:Y:S01]  /*3690*/  BSSY B1, `(.L_x_41) ;  /* 0x0000010000017945 */ /* 0x000fe20003800000 */
[----:B------:R-:W-:Y:S02]  /*36a0*/  PRMT R28, RZ, 0x7610, R28 ;  /* 0x00007610ff1c7816 */ /* 0x000fe4000000001c */
[----:B------:R-:W-:Y:S01]  /*36b0*/  IMAD R5, R34, UR6, RZ ;  /* 0x0000000622057c24 */ /* 0x000fe2000f8e02ff */
[----:B------:R-:W-:-:S03]  /*36c0*/  IADD3 R26, P0, R33, R26, RZ ;  /* 0x0000001a211a7210 */ /* 0x000fc60007f1e0ff */
[----:B------:R-:W-:Y:S01]  /*36d0*/  IMAD R5, R4, UR7, R5 ;  /* 0x0000000704057c24 */ /* 0x000fe2000f8e0205 */
[----:B------:R-:W-:Y:S02]  /*36e0*/  ULDC.64 UR6, c[0x0][0x5b0] ;  /* 0x00016c0000067ab9 */ /* 0x000fe40000000a00 */
[----:B------:R-:W-:Y:S02]  /*36f0*/  IMAD R29, R25, UR6, RZ ;  /* 0x00000006191d7c24 */ /* 0x000fe4000f8e02ff */
[----:B------:R-:W-:Y:S02]  /*3700*/  IADD3.X R27, R32, R27, R5, P0, !PT ;  /* 0x0000001b201b7210 */ /* 0x000fe400007fe405 */
[----:B------:R-:W-:Y:S01]  /*3710*/  ISETP.GE.AND P0, PT, R30, 0x1, PT ;  /* 0x000000011e00780c */ /* 0x000fe20003f06270 */
[C---:B------:R-:W-:Y:S02]  /*3720*/  IMAD R29, R24.reuse, UR7, R29 ;  /* 0x00000007181d7c24 */ /* 0x040fe4000f8e021d */
[----:B------:R-:W-:Y:S01]  /*3730*/  IMAD.WIDE.U32 R4, R24, UR6, R26 ;  /* 0x0000000618047c25 */ /* 0x000fe2000f8e001a */
[----:B------:R-:W-:-:S02]  /*3740*/  ISETP.LT.OR P4, PT, R6, 0x1, !P0 ;  /* 0x000000010600780c */ /* 0x000fc40004781670 */
[----:B------:R-:W-:-:S04]  /*3750*/  IADD3 R4, P1, R4, UR16, RZ ;  /* 0x0000001004047c10 */ /* 0x000fc8000ff3e0ff */
[----:B------:R-:W-:-:S07]  /*3760*/  IADD3.X R5, R5, UR17, R29, P1, !PT ;  /* 0x0000001105057c10 */ /* 0x000fce0008ffe41d */
[----:B------:R-:W-:Y:S05]  /*3770*/  @P4 BRA `(.L_x_42) ;  /* 0x0000000000044947 */ /* 0x000fea0003800000 */
[----:B------:R0:W5:Y:S02]  /*3780*/  LDG.E.U8 R28, desc[UR14][R4.64] ;  /* 0x0000000e041c7981 */ /* 0x000164000c1e1100 */
.L_x_42:
[----:B------:R-:W-:Y:S05]  /*3790*/  BSYNC B1 ;  /* 0x0000000000017941 */ /* 0x000fea0003800000 */
.L_x_41:
[----:B-----5:R-:W-:Y:S01]  /*37a0*/  LOP3.LUT R28, R28, 0xff, RZ, 0xc0, !PT ;  /* 0x000000ff1c1c7812 */ /* 0x020fe200078ec0ff */
[----:B------:R-:W-:Y:S01]  /*37b0*/  BSSY B1, `(.L_x_43) ;  /* 0x000000b000017945 */ /* 0x000fe20003800000 */
[----:B------:R-:W-:Y:S02]  /*37c0*/  ISETP.LT.OR P3, PT, R6, 0x2, !P0 ;  /* 0x000000020600780c */ /* 0x000fe40004761670 */
[----:B------:R-:W-:-:S05]  /*37d0*/  F2FP.F16.E5M2.UNPACK_B R28, R28 ;  /* 0x0000001cff1c723e */ /* 0x000fca00020004ff */
[----:B------:R-:W-:-:S05]  /*37e0*/  HADD2.F32 R28, -RZ, R28.H0_H0 ;  /* 0x2000001cff1c7230 */ /* 0x000fca0000004100 */
[----:B------:R-:W-:-:S04]  /*37f0*/  FMUL R28, R28, R15 ;  /* 0x0000000f1c1c7220 */ /* 0x000fc80000400000 */
[----:B--2---:R-:W-:-:S05]  /*3800*/  FFMA R28, R151, R14, R28 ;  /* 0x0000000e971c7223 */ /* 0x004fca000000001c */
[----:B------:R-:W-:Y:S02]  /*3810*/  F2FP.SATFINITE.E5M2.F32.PACK_AB_MERGE_C R29, RZ, R28, RZ ;  /* 0x0000001cff1d723e */ /* 0x000fe400048060ff */
[----:B------:R-:W-:-:S03]  /*3820*/  PRMT R28, RZ, 0x7610, R28 ;  /* 0x00007610ff1c7816 */ /* 0x000fc6000000001c */
[----:B------:R1:W-:Y:S01]  /*3830*/  @!P4 STG.E.U8 desc[UR14][R20.64], R29 ;  /* 0x0000001d1400c986 */ /* 0x0003e2000c10110e */
[----:B------:R-:W-:Y:S05]  /*3840*/  @P3 BRA `(.L_x_44) ;  /* 0x0000000000043947 */ /* 0x000fea0003800000 */
[----:B------:R2:W5:Y:S02]  /*3850*/  LDG.E.U8 R28, desc[UR14][R4.64+0x1] ;  /* 0x0000010e041c7981 */ /* 0x000564000c1e1100 */
.L_x_44:
[----:B------:R-:W-:Y:S05]  /*3860*/  BSYNC B1 ;  /* 0x0000000000017941 */ /* 0x000fea0003800000 */
.L_x_43:
[----:B-----5:R-:W-:Y:S01]  /*3870*/  LOP3.LUT R28, R28, 0xff, RZ, 0xc0, !PT ;  /* 0x000000ff1c1c7812 */ /* 0x020fe200078ec0ff */
[----:B------:R-:W-:Y:S01]  /*3880*/  BSSY B1, `(.L_x_45) ;  /* 0x0000013000017945 */ /* 0x000fe20003800000 */
[----:B-1----:R-:W-:Y:S02]  /*3890*/  IADD3 R29, P1, R24, 0x8, RZ ;  /* 0x00000008181d7810 */ /* 0x002fe40007f3e0ff */
[----:B------:R-:W-:-:S03]  /*38a0*/  F2FP.F16.E5M2.UNPACK_B R28, R28 ;  /* 0x0000001cff1c723e */ /* 0x000fc600020004ff */
[----:B------:R-:W-:Y:S01]  /*38b0*/  IMAD.X R24, RZ, RZ, R25, P1 ;  /* 0x000000ffff187224 */ /* 0x000fe200008e0619 */
[----:B------:R-:W-:Y:S01]  /*38c0*/  ISETP.GE.AND P1, PT, R30, 0x9, PT ;  /* 0x000000091e00780c */ /* 0x000fe20003f26270 */
[----:B------:R-:W-:Y:S02]  /*38d0*/  HADD2.F32 R28, -RZ, R28.H0_H0 ;  /* 0x2000001cff1c7230 */ /* 0x000fe40000004100 */
[----:B------:R-:W-:Y:S01]  /*38e0*/  IMAD R24, R24, UR6, RZ ;  /* 0x0000000618187c24 */ /* 0x000fe2000f8e02ff */
[----:B------:R-:W-:Y:S01]  /*38f0*/  ISETP.LT.OR P5, PT, R6, 0x1, !P1 ;  /* 0x000000010600780c */ /* 0x000fe20004fa1670 */
[----:B------:R-:W-:-:S04]  /*3900*/  IMAD.WIDE.U32 R26, R29, UR6, R26 ;  /* 0x000000061d1a7c25 */ /* 0x000fc8000f8e001a */
[----:B------:R-:W-:Y:S01]  /*3910*/  FMUL R25, R28, R15 ;  /* 0x0000000f1c197220 */ /* 0x000fe20000400000 */
[----:B------:R-:W-:-:S03]  /*3920*/  IMAD R29, R29, UR7, R24 ;  /* 0x000000071d1d7c24 */ /* 0x000fc6000f8e0218 */
[----:B------:R-:W-:Y:S01]  /*3930*/  FFMA R25, R146, R14, R25 ;  /* 0x0000000e92197223 */ /* 0x000fe20000000019 */
[----:B------:R-:W-:Y:S02]  /*3940*/  IADD3 R24, P4, R26, UR16, RZ ;  /* 0x000000101a187c10 */ /* 0x000fe4000ff9e0ff */
[----:B------:R-:W-:Y:S02]  /*3950*/  PRMT R26, RZ, 0x7610, R26 ;  /* 0x00007610ff1a7816 */ /* 0x000fe4000000001a */
[----:B------:R-:W-:Y:S02]  /*3960*/  F2FP.SATFINITE.E5M2.F32.PACK_AB_MERGE_C R31, RZ, R25, RZ ;  /* 0x00000019ff1f723e */ /* 0x000fe400048060ff */
[----:B------:R-:W-:-:S03]  /*3970*/  IADD3.X R25, R27, UR17, R29, P4, !PT ;  /* 0x000000111b197c10 */ /* 0x000fc6000a7fe41d */
[----:B------:R1:W-:Y:S01]  /*3980*/  @!P3 STG.E.U8 desc[UR14][R20.64+0x1], R31 ;  /* 0x0000011f1400b986 */ /* 0x0003e2000c10110e */
[----:B------:R-:W-:Y:S05]  /*3990*/  @P5 BRA `(.L_x_46) ;  /* 0x0000000000045947 */ /* 0x000fea0003800000 */
[----:B------:R3:W5:Y:S02]  /*39a0*/  LDG.E.U8 R26, desc[UR14][R24.64] ;  /* 0x0000000e181a7981 */ /* 0x000764000c1e1100 */
.L_x_46:
[----:B------:R-:W-:Y:S05]  /*39b0*/  BSYNC B1 ;  /* 0x0000000000017941 */ /* 0x000fea0003800000 */
.L_x_45:
[----:B-----5:R-:W-:Y:S01]  /*39c0*/  LOP3.LUT R26, R26, 0xff, RZ, 0xc0, !PT ;  /* 0x000000ff1a1a7812 */ /* 0x020fe200078ec0ff */
[----:B------:R-:W-:Y:S01]  /*39d0*/  BSSY B1, `(.L_x_47) ;  /* 0x000000b000017945 */ /* 0x000fe20003800000 */
[----:B------:R-:W-:Y:S02]  /*39e0*/  ISETP.LT.OR P3, PT, R6, 0x2, !P1 ;  /* 0x000000020600780c */ /* 0x000fe40004f61670 */
[----:B------:R-:W-:-:S05]  /*39f0*/  F2FP.F16.E5M2.UNPACK_B R26, R26 ;  /* 0x0000001aff1a723e */ /* 0x000fca00020004ff */
[----:B------:R-:W-:-:S05]  /*3a00*/  HADD2.F32 R26, -RZ, R26.H0_H0 ;  /* 0x2000001aff1a7230 */ /* 0x000fca0000004100 */
[----:B------:R-:W-:-:S04]  /*3a10*/  FMUL R26, R26, R15 ;  /* 0x0000000f1a1a7220 */ /* 0x000fc80000400000 */
[----:B------:R-:W-:-:S05]  /*3a20*/  FFMA R26, R149, R14, R26 ;  /* 0x0000000e951a7223 */ /* 0x000fca000000001a */
[----:B------:R-:W-:Y:S02]  /*3a30*/  F2FP.SATFINITE.E5M2.F32.PACK_AB_MERGE_C R27, RZ, R26, RZ ;  /* 0x0000001aff1b723e */ /* 0x000fe400048060ff */
[----:B------:R-:W-:-:S03]  /*3a40*/  PRMT R26, RZ, 0x7610, R26 ;  /* 0x00007610ff1a7816 */ /* 0x000fc6000000001a */
[----:B------:R4:W-:Y:S01]  /*3a50*/  @!P5 STG.E.U8 desc[UR14][R18.64], R27 ;  /* 0x0000001b1200d986 */ /* 0x0009e2000c10110e */
[----:B------:R-:W-:Y:S05]  /*3a60*/  @P3 BRA `(.L_x_48) ;  /* 0x0000000000043947 */ /* 0x000fea0003800000 */
[----:B------:R0:W5:Y:S02]  /*3a70*/  LDG.E.U8 R26, desc[UR14][R24.64+0x1] ;  /* 0x0000010e181a7981 */ /* 0x000164000c1e1100 */
.L_x_48:
[----:B------:R-:W-:Y:S05]  /*3a80*/  BSYNC B1 ;  /* 0x0000000000017941 */ /* 0x000fea0003800000 */
.L_x_47:
[----:B-----5:R-:W-:Y:S01]  /*3a90*/  LOP3.LUT R26, R26, 0xff, RZ, 0xc0, !PT ;  /* 0x000000ff1a1a7812 */ /* 0x020fe200078ec0ff */
[----:B------:R-:W-:Y:S01]  /*3aa0*/  BSSY B1, `(.L_x_49) ;  /* 0x000000b000017945 */ /* 0x000fe20003800000 */
[----:B------:R-:W-:Y:S02]  /*3ab0*/  ISETP.LT.OR P4, PT, R6, 0x9, !P0 ;  /* 0x000000090600780c */ /* 0x000fe40004781670 */
[----:B------:R-:W-:-:S05]  /*3ac0*/  F2FP.F16.E5M2.UNPACK_B R26, R26 ;  /* 0x0000001aff1a723e */ /* 0x000fca00020004ff */
[----:B------:R-:W-:-:S05]  /*3ad0*/  HADD2.F32 R26, -RZ, R26.H0_H0 ;  /* 0x2000001aff1a7230 */ /* 0x000fca0000004100 */
[----:B----4-:R-:W-:Y:S01]  /*3ae0*/  FMUL R27, R26, R15 ;  /* 0x0000000f1a1b7220 */ /* 0x010fe20000400000 */
[----:B------:R-:W-:-:S03]  /*3af0*/  PRMT R26, RZ, 0x7610, R26 ;  /* 0x00007610ff1a7816 */ /* 0x000fc6000000001a */
[----:B------:R-:W-:-:S05]  /*3b00*/  FFMA R27, R144, R14, R27 ;  /* 0x0000000e901b7223 */ /* 0x000fca000000001b */
[----:B------:R-:W-:-:S05]  /*3b10*/  F2FP.SATFINITE.E5M2.F32.PACK_AB_MERGE_C R27, RZ, R27, RZ ;  /* 0x0000001bff1b723e */ /* 0x000fca00048060ff */
[----:B------:R4:W-:Y:S01]  /*3b20*/  @!P3 STG.E.U8 desc[UR14][R18.64+0x1], R27 ;  /* 0x0000011b1200b986 */ /* 0x0009e2000c10110e */
[----:B------:R-:W-:Y:S05]  /*3b30*/  @P4 BRA `(.L_x_50) ;  /* 0x0000000000044947 */ /* 0x000fea0003800000 */
[----:B------:R0:W5:Y:S02]  /*3b40*/  LDG.E.U8 R26, desc[UR14][R4.64+0x8] ;  /* 0x0000080e041a7981 */ /* 0x000164000c1e1100 */
.L_x_50:
[----:B------:R-:W-:Y:S05]  /*3b50*/  BSYNC B1 ;  /* 0x0000000000017941 */ /* 0x000fea0003800000 */
.L_x_49:
[----:B-----5:R-:W-:Y:S01]  /*3b60*/  LOP3.LUT R26, R26, 0xff, RZ, 0xc0, !PT ;  /* 0x000000ff1a1a7812 */ /* 0x020fe200078ec0ff */
[----:B------:R-:W-:Y:S01]  /*3b70*/  BSSY B1, `(.L_x_51) ;  /* 0x000000b000017945 */ /* 0x000fe20003800000 */
[----:B------:R-:W-:Y:S02]  /*3b80*/  ISETP.LT.OR P3, PT, R6, 0xa, !P0 ;  /* 0x0000000a0600780c */ /* 0x000fe40004761670 */
[----:B------:R-:W-:-:S05]  /*3b90*/  F2FP.F16.E5M2.UNPACK_B R26, R26 ;  /* 0x0000001aff1a723e */ /* 0x000fca00020004ff */
[----:B------:R-:W-:-:S05]  /*3ba0*/  HADD2.F32 R26, -RZ, R26.H0_H0 ;  /* 0x2000001aff1a7230 */ /* 0x000fca0000004100 */
[----:B------:R-:W-:-:S04]  /*3bb0*/  FMUL R26, R26, R15 ;  /* 0x0000000f1a1a7220 */ /* 0x000fc80000400000 */
[----:B------:R-:W-:-:S05]  /*3bc0*/  FFMA R26, R147, R14, R26 ;  /* 0x0000000e931a7223 */ /* 0x000fca000000001a */
[----:B----4-:R-:W-:Y:S02]  /*3bd0*/  F2FP.SATFINITE.E5M2.F32.PACK_AB_MERGE_C R27, RZ, R26, RZ ;  /* 0x0000001aff1b723e */ /* 0x010fe400048060ff */
[----:B------:R-:W-:-:S03]  /*3be0*/  PRMT R26, RZ, 0x7610, R26 ;  /* 0x00007610ff1a7816 */ /* 0x000fc6000000001a */
[----:B------:R4:W-:Y:S01]  /*3bf0*/  @!P4 STG.E.U8 desc[UR14][R20.64+0x8], R27 ;  /* 0x0000081b1400c986 */ /* 0x0009e2000c10110e */
[----:B------:R-:W-:Y:S05]  /*3c00*/  @P3 BRA `(.L_x_52) ;  /* 0x0000000000043947 */ /* 0x000fea0003800000 */
[----:B------:R0:W5:Y:S02]  /*3c10*/  LDG.E.U8 R26, desc[UR14][R4.64+0x9] ;  /* 0x0000090e041a7981 */ /* 0x000164000c1e1100 */
.L_x_52:
[----:B------:R-:W-:Y:S05]  /*3c20*/  BSYNC B1 ;  /* 0x0000000000017941 */ /* 0x000fea0003800000 */
.L_x_51:
        /* <DEDUP_REMOVED lines=12> */
.L_x_54:
[----:B------:R-:W-:Y:S05]  /*3cf0*/  BSYNC B1 ;  /* 0x0000000000017941 */ /* 0x000fea0003800000 */
.L_x_53:
        /* <DEDUP_REMOVED lines=12> */
.L_x_56:
[----:B------:R-:W-:Y:S05]  /*3dc0*/  BSYNC B1 ;  /* 0x0000000000017941 */ /* 0x000fea0003800000 */
.L_x_55:
        /* <DEDUP_REMOVED lines=12> */
.L_x_58:
[----:B------:R-:W-:Y:S05]  /*3e90*/  BSYNC B1 ;  /* 0x0000000000017941 */ /* 0x000fea0003800000 */
.L_x_57:
        /* <DEDUP_REMOVED lines=12> */
.L_x_60:
[----:B------:R-:W-:Y:S05]  /*3f60*/  BSYNC B1 ;  /* 0x0000000000017941 */ /* 0x000fea0003800000 */
.L_x_59:
        /* <DEDUP_REMOVED lines=12> */
.L_x_62:
[----:B------:R-:W-:Y:S05]  /*4030*/  BSYNC B1 ;  /* 0x0000000000017941 */ /* 0x000fea0003800000 */
.L_x_61:
        /* <DEDUP_REMOVED lines=12> */
.L_x_64:
[----:B------:R-:W-:Y:S05]  /*4100*/  BSYNC B1 ;  /* 0x0000000000017941 */ /* 0x000fea0003800000 */
.L_x_63:
        /* <DEDUP_REMOVED lines=12> */
.L_x_66:
[----:B------:R-:W-:Y:S05]  /*41d0*/  BSYNC B1 ;  /* 0x0000000000017941 */ /* 0x000fea0003800000 */
.L_x_65:
        /* <DEDUP_REMOVED lines=12> */
.L_x_68:
[----:B------:R-:W-:Y:S05]  /*42a0*/  BSYNC B1 ;  /* 0x0000000000017941 */ /* 0x000fea0003800000 */
.L_x_67:
        /* <DEDUP_REMOVED lines=12> */
.L_x_70:
[----:B------:R-:W-:Y:S05]  /*4370*/  BSYNC B1 ;  /* 0x0000000000017941 */ /* 0x000fea0003800000 */
.L_x_69:
        /* <DEDUP_REMOVED lines=12> */
.L_x_72:
[----:B------:R-:W-:Y:S05]  /*4440*/  BSYNC B1 ;  /* 0x0000000000017941 */ /* 0x000fea0003800000 */
.L_x_71:
        /* <DEDUP_REMOVED lines=12> */
.L_x_74:
[----:B------:R-:W-:Y:S05]  /*4510*/  BSYNC B1 ;  /* 0x0000000000017941 */ /* 0x000fea0003800000 */
.L_x_73:
        /* <DEDUP_REMOVED lines=12> */
.L_x_76:
[----:B------:R-:W-:Y:S05]  /*45e0*/  BSYNC B1 ;  /* 0x0000000000017941 */ /* 0x000fea0003800000 */
.L_x_75:
        /* <DEDUP_REMOVED lines=12> */
.L_x_78:
[----:B------:R-:W-:Y:S05]  /*46b0*/  BSYNC B1 ;  /* 0x0000000000017941 */ /* 0x000fea0003800000 */
.L_x_77:
        /* <DEDUP_REMOVED lines=12> */
.L_x_80:
[----:B------:R-:W-:Y:S05]  /*4780*/  BSYNC B1 ;  /* 0x0000000000017941 */ /* 0x000fea0003800000 */
.L_x_79:
        /* <DEDUP_REMOVED lines=12> */
.L_x_82:
[----:B------:R-:W-:Y:S05]  /*4850*/  BSYNC B1 ;  /* 0x0000000000017941 */ /* 0x000fea0003800000 */
.L_x_81:
        /* <DEDUP_REMOVED lines=12> */
.L_x_84:
[----:B------:R-:W-:Y:S05]  /*4920*/  BSYNC B1 ;  /* 0x0000000000017941 */ /* 0x000fea0003800000 */
.L_x_83:
        /* <DEDUP_REMOVED lines=12> */
.L_x_86:
[----:B------:R-:W-:Y:S05]  /*49f0*/  BSYNC B1 ;  /* 0x0000000000017941 */ /* 0x000fea0003800000 */
.L_x_85:
        /* <DEDUP_REMOVED lines=12> */
.L_x_88:
[----:B------:R-:W-:Y:S05]  /*4ac0*/  BSYNC B1 ;  /* 0x0000000000017941 */ /* 0x000fea0003800000 */
.L_x_87:
        /* <DEDUP_REMOVED lines=12> */
.L_x_90:
[----:B------:R-:W-:Y:S05]  /*4b90*/  BSYNC B1 ;  /* 0x0000000000017941 */ /* 0x000fea0003800000 */
.L_x_89:
        /* <DEDUP_REMOVED lines=12> */
.L_x_92:
[----:B------:R-:W-:Y:S05]  /*4c60*/  BSYNC B1 ;  /* 0x0000000000017941 */ /* 0x000fea0003800000 */
.L_x_91:
        /* <DEDUP_REMOVED lines=12> */
.L_x_94:
[----:B------:R-:W-:Y:S05]  /*4d30*/  BSYNC B1 ;  /* 0x0000000000017941 */ /* 0x000fea0003800000 */
.L_x_93:
        /* <DEDUP_REMOVED lines=12> */
.L_x_96:
[----:B------:R-:W-:Y:S05]  /*4e00*/  BSYNC B1 ;  /* 0x0000000000017941 */ /* 0x000fea0003800000 */
.L_x_95:
        /* <DEDUP_REMOVED lines=12> */
.L_x_98:
[----:B------:R-:W-:Y:S05]  /*4ed0*/  BSYNC B1 ;  /* 0x0000000000017941 */ /* 0x000fea0003800000 */
.L_x_97:
        /* <DEDUP_REMOVED lines=12> */
.L_x_100:
[----:B------:R-:W-:Y:S05]  /*4fa0*/  BSYNC B1 ;  /* 0x0000000000017941 */ /* 0x000fea0003800000 */
.L_x_99:
        /* <DEDUP_REMOVED lines=12> */
.L_x_102:
[----:B------:R-:W-:Y:S05]  /*5070*/  BSYNC B1 ;  /* 0x0000000000017941 */ /* 0x000fea0003800000 */
.L_x_101:
        /* <DEDUP_REMOVED lines=12> */
.L_x_104:
[----:B------:R-:W-:Y:S05]  /*5140*/  BSYNC B1 ;  /* 0x0000000000017941 */ /* 0x000fea0003800000 */
.L_x_103:
        /* <DEDUP_REMOVED lines=12> */
.L_x_106:
[----:B------:R-:W-:Y:S05]  /*5210*/  BSYNC B1 ;  /* 0x0000000000017941 */ /* 0x000fea0003800000 */
.L_x_105:
        /* <DEDUP_REMOVED lines=12> */
.L_x_108:
[----:B------:R-:W-:Y:S05]  /*52e0*/  BSYNC B1 ;  /* 0x0000000000017941 */ /* 0x000fea0003800000 */
.L_x_107:
        /* <DEDUP_REMOVED lines=12> */
.L_x_110:
[----:B------:R-:W-:Y:S05]  /*53b0*/  BSYNC B1 ;  /* 0x0000000000017941 */ /* 0x000fea0003800000 */
.L_x_109:
        /* <DEDUP_REMOVED lines=12> */
.L_x_112:
[----:B------:R-:W-:Y:S05]  /*5480*/  BSYNC B1 ;  /* 0x0000000000017941 */ /* 0x000fea0003800000 */
.L_x_111:
        /* <DEDUP_REMOVED lines=12> */
.L_x_114:
[----:B------:R-:W-:Y:S05]  /*5550*/  BSYNC B1 ;  /* 0x0000000000017941 */ /* 0x000fea0003800000 */
.L_x_113:
        /* <DEDUP_REMOVED lines=12> */
.L_x_116:
[----:B------:R-:W-:Y:S05]  /*5620*/  BSYNC B1 ;  /* 0x0000000000017941 */ /* 0x000fea0003800000 */
.L_x_115:
        /* <DEDUP_REMOVED lines=12> */
.L_x_118:
[----:B------:R-:W-:Y:S05]  /*56f0*/  BSYNC B1 ;  /* 0x0000000000017941 */ /* 0x000fea0003800000 */
.L_x_117:
        /* <DEDUP_REMOVED lines=12> */
.L_x_120:
[----:B------:R-:W-:Y:S05]  /*57c0*/  BSYNC B1 ;  /* 0x0000000000017941 */ /* 0x000fea0003800000 */
.L_x_119:
        /* <DEDUP_REMOVED lines=12> */
.L_x_122:
[----:B------:R-:W-:Y:S05]  /*5890*/  BSYNC B1 ;  /* 0x0000000000017941 */ /* 0x000fea0003800000 */
.L_x_121:
        /* <DEDUP_REMOVED lines=12> */
.L_x_124:
[----:B------:R-:W-:Y:S05]  /*5960*/  BSYNC B1 ;  /* 0x0000000000017941 */ /* 0x000fea0003800000 */
.L_x_123:
        /* <DEDUP_REMOVED lines=12> */
.L_x_126:
[----:B------:R-:W-:Y:S05]  /*5a30*/  BSYNC B1 ;  /* 0x0000000000017941 */ /* 0x000fea0003800000 */
.L_x_125:
        /* <DEDUP_REMOVED lines=12> */
.L_x_128:
[----:B------:R-:W-:Y:S05]  /*5b00*/  BSYNC B1 ;  /* 0x0000000000017941 */ /* 0x000fea0003800000 */
.L_x_127:
        /* <DEDUP_REMOVED lines=12> */
.L_x_130:
[----:B------:R-:W-:Y:S05]  /*5bd0*/  BSYNC B1 ;  /* 0x0000000000017941 */ /* 0x000fea0003800000 */
.L_x_129:
        /* <DEDUP_REMOVED lines=12> */
.L_x_132:
[----:B------:R-:W-:Y:S05]  /*5ca0*/  BSYNC B1 ;  /* 0x0000000000017941 */ /* 0x000fea0003800000 */
.L_x_131:
        /* <DEDUP_REMOVED lines=12> */
.L_x_134:
[----:B------:R-:W-:Y:S05]  /*5d70*/  BSYNC B1 ;  /* 0x0000000000017941 */ /* 0x000fea0003800000 */
.L_x_133:
        /* <DEDUP_REMOVED lines=12> */
.L_x_136:
[----:B------:R-:W-:Y:S05]  /*5e40*/  BSYNC B1 ;  /* 0x0000000000017941 */ /* 0x000fea0003800000 */
.L_x_135:
        /* <DEDUP_REMOVED lines=12> */
.L_x_138:
[----:B------:R-:W-:Y:S05]  /*5f10*/  BSYNC B1 ;  /* 0x0000000000017941 */ /* 0x000fea0003800000 */
.L_x_137:
        /* <DEDUP_REMOVED lines=12> */
.L_x_140:
[----:B------:R-:W-:Y:S05]  /*5fe0*/  BSYNC B1 ;  /* 0x0000000000017941 */ /* 0x000fea0003800000 */
.L_x_139:
        /* <DEDUP_REMOVED lines=12> */
.L_x_142:
[----:B------:R-:W-:Y:S05]  /*60b0*/  BSYNC B1 ;  /* 0x0000000000017941 */ /* 0x000fea0003800000 */
.L_x_141:
        /* <DEDUP_REMOVED lines=12> */
.L_x_144:
[----:B------:R-:W-:Y:S05]  /*6180*/  BSYNC B1 ;  /* 0x0000000000017941 */ /* 0x000fea0003800000 */
.L_x_143:
        /* <DEDUP_REMOVED lines=12> */
.L_x_146:
[----:B------:R-:W-:Y:S05]  /*6250*/  BSYNC B1 ;  /* 0x0000000000017941 */ /* 0x000fea0003800000 */
.L_x_145:
        /* <DEDUP_REMOVED lines=12> */
.L_x_148:
[----:B------:R-:W-:Y:S05]  /*6320*/  BSYNC B1 ;  /* 0x0000000000017941 */ /* 0x000fea0003800000 */
.L_x_147:
        /* <DEDUP_REMOVED lines=12> */
.L_x_150:
[----:B------:R-:W-:Y:S05]  /*63f0*/  BSYNC B1 ;  /* 0x0000000000017941 */ /* 0x000fea0003800000 */
.L_x_149:
        /* <DEDUP_REMOVED lines=12> */
.L_x_152:
[----:B------:R-:W-:Y:S05]  /*64c0*/  BSYNC B1 ;  /* 0x0000000000017941 */ /* 0x000fea0003800000 */
.L_x_151:
        /* <DEDUP_REMOVED lines=12> */
.L_x_154:
[----:B------:R-:W-:Y:S05]  /*6590*/  BSYNC B1 ;  /* 0x0000000000017941 */ /* 0x000fea0003800000 */
.L_x_153:
        /* <DEDUP_REMOVED lines=12> */
.L_x_156:
[----:B------:R-:W-:Y:S05]  /*6660*/  BSYNC B1 ;  /* 0x0000000000017941 */ /* 0x000fea0003800000 */
.L_x_155:
        /* <DEDUP_REMOVED lines=12> */
.L_x_158:
[----:B------:R-:W-:Y:S05]  /*6730*/  BSYNC B1 ;  /* 0x0000000000017941 */ /* 0x000fea0003800000 */
.L_x_157:
        /* <DEDUP_REMOVED lines=12> */
.L_x_160:
[----:B------:R-:W-:Y:S05]  /*6800*/  BSYNC B1 ;  /* 0x0000000000017941 */ /* 0x000fea0003800000 */
.L_x_159:
        /* <DEDUP_REMOVED lines=12> */
.L_x_162:
[----:B------:R-:W-:Y:S05]  /*68d0*/  BSYNC B1 ;  /* 0x0000000000017941 */ /* 0x000fea0003800000 */
.L_x_161:
[----:B-----5:R-:W-:Y:S01]  /*68e0*/  LOP3.LUT R26, R26, 0xff, RZ, 0xc0, !PT ;  /* 0x000000ff1a1a7812 */ /* 0x020fe200078ec0ff */
[----:B------:R-:W-:Y:S01]  /*68f0*/  BSSY B1, `(.L_x_163) ;  /* 0x000000b000017945 */ /* 0x000fe20003800000 */
[----:B------:R-:W-:Y:S02]  /*6900*/  ISETP.LT.OR P0, PT, R6, 0x7a, !P0 ;  /* 0x0000007a0600780c */ /* 0x000fe40004701670 */
[----:B------:R-:W-:-:S05]  /*6910*/  F2FP.F16.E5M2.UNPACK_B R26, R26 ;  /* 0x0000001aff1a723e */ /* 0x000fca00020004ff */
[----:B------:R-:W-:-:S05]  /*6920*/  HADD2.F32 R26, -RZ, R26.H0_H0 ;  /* 0x2000001aff1a7230 */ /* 0x000fca0000004100 */
[----:B------:R-:W-:-:S04]  /*6930*/  FMUL R26, R26, R15 ;  /* 0x0000000f1a1a7220 */ /* 0x000fc80000400000 */
[----:B------:R-:W-:Y:S01]  /*6940*/  FFMA R26, R23, R14, R26 ;  /* 0x0000000e171a7223 */ /* 0x000fe2000000001a */
[----:B------:R-:W-:-:S04]  /*6950*/  PRMT R23, RZ, 0x7610, R23 ;  /* 0x00007610ff177816 */ /* 0x000fc80000000017 */
[----:B----4-:R-:W-:-:S05]  /*6960*/  F2FP.SATFINITE.E5M2.F32.PACK_AB_MERGE_C R27, RZ, R26, RZ ;  /* 0x0000001aff1b723e */ /* 0x010fca00048060ff */
[----:B------:R4:W-:Y:S01]  /*6970*/  @!P4 STG.E.U8 desc[UR14][R20.64+0x78], R27 ;  /* 0x0000781b1400c986 */ /* 0x0009e2000c10110e */
[----:B------:R-:W-:Y:S05]  /*6980*/  @P0 BRA `(.L_x_164) ;  /* 0x0000000000040947 */ /* 0x000fea0003800000 */
[----:B------:R0:W5:Y:S02]  /*6990*/  LDG.E.U8 R23, desc[UR14][R4.64+0x79] ;  /* 0x0000790e04177981 */ /* 0x000164000c1e1100 */
.L_x_164:
[----:B------:R-:W-:Y:S05]  /*69a0*/  BSYNC B1 ;  /* 0x0000000000017941 */ /* 0x000fea0003800000 */
.L_x_163:
[----:B-----5:R-:W-:Y:S01]  /*69b0*/  LOP3.LUT R23, R23, 0xff, RZ, 0xc0, !PT ;  /* 0x000000ff17177812 */ /* 0x020fe200078ec0ff */
[----:B------:R-:W-:Y:S01]  /*69c0*/  BSSY B1, `(.L_x_165) ;  /* 0x000000b000017945 */ /* 0x000fe20003800000 */
[----:B------:R-:W-:Y:S02]  /*69d0*/  ISETP.LT.OR P3, PT, R6, 0x79, !P1 ;  /* 0x000000790600780c */ /* 0x000fe40004f61670 */
[----:B------:R-:W-:-:S05]  /*69e0*/  F2FP.F16.E5M2.UNPACK_B R23, R23 ;  /* 0x00000017ff17723e */ /* 0x000fca00020004ff */
[----:B0-2---:R-:W-:-:S05]  /*69f0*/  HADD2.F32 R4, -RZ, R23.H0_H0 ;  /* 0x20000017ff047230 */ /* 0x005fca0000004100 */
[----:B------:R-:W-:Y:S01]  /*6a00*/  FMUL R5, R4, R15 ;  /* 0x0000000f04057220 */ /* 0x000fe20000400000 */
[----:B------:R-:W-:-:S03]  /*6a10*/  PRMT R4, RZ, 0x7610, R4 ;  /* 0x00007610ff047816 */ /* 0x000fc60000000004 */
[----:B------:R-:W-:-:S05]  /*6a20*/  FFMA R5, R22, R14, R5 ;  /* 0x0000000e16057223 */ /* 0x000fca0000000005 */
[----:B------:R-:W-:-:S05]  /*6a30*/  F2FP.SATFINITE.E5M2.F32.PACK_AB_MERGE_C R5, RZ, R5, RZ ;  /* 0x00000005ff05723e */ /* 0x000fca00048060ff */
[----:B------:R0:W-:Y:S01]  /*6a40*/  @!P0 STG.E.U8 desc[UR14][R20.64+0x79], R5 ;  /* 0x0000790514008986 */ /* 0x0001e2000c10110e */
[----:B------:R-:W-:Y:S05]  /*6a50*/  @P3 BRA `(.L_x_166) ;  /* 0x0000000000043947 */ /* 0x000fea0003800000 */
[----:B------:R2:W5:Y:S02]  /*6a60*/  LDG.E.U8 R4, desc[UR14][R24.64+0x78] ;  /* 0x0000780e18047981 */ /* 0x000564000c1e1100 */
.L_x_166:
[----:B------:R-:W-:Y:S05]  /*6a70*/  BSYNC B1 ;  /* 0x0000000000017941 */ /* 0x000fea0003800000 */
.L_x_165:
[----:B-----5:R-:W-:Y:S01]  /*6a80*/  LOP3.LUT R4, R4, 0xff, RZ, 0xc0, !PT ;  /* 0x000000ff04047812 */ /* 0x020fe200078ec0ff */
[----:B------:R-:W-:Y:S01]  /*6a90*/  BSSY B1, `(.L_x_167) ;  /* 0x000000b000017945 */ /* 0x000fe20003800000 */
[----:B------:R-:W-:Y:S02]  /*6aa0*/  ISETP.LT.OR P1, PT, R6, 0x7a, !P1 ;  /* 0x0000007a0600780c */ /* 0x000fe40004f21670 */
[----:B------:R-:W-:-:S05]  /*6ab0*/  F2FP.F16.E5M2.UNPACK_B R4, R4 ;  /* 0x00000004ff04723e */ /* 0x000fca00020004ff */
[----:B------:R-:W-:-:S05]  /*6ac0*/  HADD2.F32 R4, -RZ, R4.H0_H0 ;  /* 0x20000004ff047230 */ /* 0x000fca0000004100 */
[----:B------:R-:W-:-:S04]  /*6ad0*/  FMUL R4, R4, R15 ;  /* 0x0000000f04047220 */ /* 0x000fc80000400000 */
[----:B------:R-:W-:-:S05]  /*6ae0*/  FFMA R4, R89, R14, R4 ;  /* 0x0000000e59047223 */ /* 0x000fca0000000004 */
[----:B0-----:R-:W-:Y:S02]  /*6af0*/  F2FP.SATFINITE.E5M2.F32.PACK_AB_MERGE_C R5, RZ, R4, RZ ;  /* 0x00000004ff05723e */ /* 0x001fe400048060ff */
[----:B------:R-:W-:-:S03]  /*6b00*/  PRMT R4, RZ, 0x7610, R4 ;  /* 0x00007610ff047816 */ /* 0x000fc60000000004 */
[----:B------:R0:W-:Y:S01]  /*6b10*/  @!P3 STG.E.U8 desc[UR14][R18.64+0x78], R5 ;  /* 0x000078051200b986 */ /* 0x0001e2000c10110e */
[----:B------:R-:W-:Y:S05]  /*6b20*/  @P1 BRA `(.L_x_168) ;  /* 0x0000000000041947 */ /* 0x000fea0003800000 */
[----:B------:R0:W5:Y:S02]  /*6b30*/  LDG.E.U8 R4, desc[UR14][R24.64+0x79] ;  /* 0x0000790e18047981 */ /* 0x000164000c1e1100 */
.L_x_168:
[----:B------:R-:W-:Y:S05]  /*6b40*/  BSYNC B1 ;  /* 0x0000000000017941 */ /* 0x000fea0003800000 */
.L_x_167:
[----:B------:R-:W-:Y:S05]  /*6b50*/  @P1 BRA `(.L_x_169) ;  /* 0x0000001000281947 */ /* 0x000fea0003800000 */
[----:B-----5:R-:W-:-:S04]  /*6b60*/  LOP3.LUT R4, R4, 0xff, RZ, 0xc0, !PT ;  /* 0x000000ff04047812 */ /* 0x020fc800078ec0ff */
[----:B------:R-:W-:-:S05]  /*6b70*/  F2FP.F16.E5M2.UNPACK_B R4, R4 ;  /* 0x00000004ff04723e */ /* 0x000fca00020004ff */
[----:B------:R-:W-:-:S05]  /*6b80*/  HADD2.F32 R4, -RZ, R4.H0_H0 ;  /* 0x20000004ff047230 */ /* 0x000fca0000004100 */
[----:B0-----:R-:W-:-:S04]  /*6b90*/  FMUL R5, R4, R15 ;  /* 0x0000000f04057220 */ /* 0x001fc80000400000 */
[----:B------:R-:W-:-:S05]  /*6ba0*/  FFMA R5, R88, R14, R5 ;  /* 0x0000000e58057223 */ /* 0x000fca0000000005 */
[----:B------:R-:W-:-:S05]  /*6bb0*/  F2FP.SATFINITE.E5M2.F32.PACK_AB_MERGE_C R5, RZ, R5, RZ ;  /* 0x00000005ff05723e */ /* 0x000fca00048060ff */
[----:B------:R0:W-:Y:S01]  /*6bc0*/  STG.E.U8 desc[UR14][R18.64+0x79], R5 ;  /* 0x0000790512007986 */ /* 0x0001e2000c10110e */
[----:B------:R-:W-:Y:S05]  /*6bd0*/  BRA `(.L_x_169) ;  /* 0x0000001000087947 */ /* 0x000fea0003800000 */
.L_x_40:
[----:B------:R-:W-:Y:S01]  /*6be0*/  ISETP.GE.AND P1, PT, R30, 0x1, PT ;  /* 0x000000011e00780c */ /* 0x000fe20003f26270 */
[-C--:B--2---:R-:W-:Y:S01]  /*6bf0*/  FMUL R151, R151, R14.reuse ;  /* 0x0000000e97977220 */ /* 0x084fe20000400000 */
[-C--:B------:R-:W-:Y:S01]  /*6c00*/  FMUL R146, R146, R14.reuse ;  /* 0x0000000e92927220 */ /* 0x080fe20000400000 */
[----:B------:R-:W-:Y:S01]  /*6c10*/  ISETP.GE.AND P0, PT, R30, 0x9, PT ;  /* 0x000000091e00780c */ /* 0x000fe20003f06270 */
[-C--:B------:R-:W-:Y:S01]  /*6c20*/  FMUL R149, R149, R14.reuse ;  /* 0x0000000e95957220 */ /* 0x080fe20000400000 */
[----:B------:R-:W-:Y:S01]  /*6c30*/  ISETP.LT.OR P4, PT, R6, 0x1, !P1 ;  /* 0x000000010600780c */ /* 0x000fe20004f81670 */
[-C--:B------:R-:W-:Y:S01]  /*6c40*/  FMUL R144, R144, R14.reuse ;  /* 0x0000000e90907220 */ /* 0x080fe20000400000 */
[----:B------:R-:W-:Y:S01]  /*6c50*/  ISETP.LT.OR P5, PT, R6, 0x2, !P1 ;  /* 0x000000020600780c */ /* 0x000fe20004fa1670 */
[-C--:B------:R-:W-:Y:S01]  /*6c60*/  FMUL R147, R147, R14.reuse ;  /* 0x0000000e93937220 */ /* 0x080fe20000400000 */
[----:B------:R-:W-:Y:S01]  /*6c70*/  F2FP.SATFINITE.E5M2.F32.PACK_AB_MERGE_C R151, RZ, R151, RZ ;  /* 0x00000097ff97723e */ /* 0x000fe200048060ff */
[----:B------:R-:W-:Y:S01]  /*6c80*/  FMUL R142, R142, R14 ;  /* 0x0000000e8e8e7220 */ /* 0x000fe20000400000 */
[----:B------:R-:W-:Y:S01]  /*6c90*/  F2FP.SATFINITE.E5M2.F32.PACK_AB_MERGE_C R5, RZ, R146, RZ ;  /* 0x00000092ff05723e */ /* 0x000fe200048060ff */
[-C--:B------:R-:W-:Y:S01]  /*6ca0*/  FMUL R145, R145, R14.reuse ;  /* 0x0000000e91917220 */ /* 0x080fe20000400000 */
[----:B------:R-:W-:Y:S01]  /*6cb0*/  ISETP.LT.OR P3, PT, R6, 0x1, !P0 ;  /* 0x000000010600780c */ /* 0x000fe20004761670 */
[-C--:B------:R-:W-:Y:S01]  /*6cc0*/  FMUL R140, R140, R14.reuse ;  /* 0x0000000e8c8c7220 */ /* 0x080fe20000400000 */
[C---:B------:R-:W-:Y:S01]  /*6cd0*/  ISETP.LT.OR P6, PT, R6.reuse, 0xa, !P1 ;  /* 0x0000000a0600780c */ /* 0x040fe20004fc1670 */
[-C--:B------:R-:W-:Y:S01]  /*6ce0*/  FMUL R143, R143, R14.reuse ;  /* 0x0000000e8f8f7220 */ /* 0x080fe20000400000 */
[----:B------:R-:W-:Y:S01]  /*6cf0*/  F2FP.SATFINITE.E5M2.F32.PACK_AB_MERGE_C R149, RZ, R149, RZ ;  /* 0x00000095ff95723e */ /* 0x000fe200048060ff */
[----:B------:R-:W-:Y:S01]  /*6d00*/  @!P4 STG.E.U8 desc[UR14][R20.64], R151 ;  /* 0x000000971400c986 */ /* 0x000fe2000c10110e */
[----:B------:R-:W-:Y:S01]  /*6d10*/  ISETP.LT.OR P4, PT, R6, 0x2, !P0 ;  /* 0x000000020600780c */ /* 0x000fe20004781670 */
[----:B------:R-:W-:Y:S01]  /*6d20*/  FMUL R138, R138, R14 ;  /* 0x0000000e8a8a7220 */ /* 0x000fe20000400000 */
[----:B------:R-:W-:Y:S01]  /*6d30*/  F2FP.SATFINITE.E5M2.F32.PACK_AB_MERGE_C R25, RZ, R144, RZ ;  /* 0x00000090ff19723e */ /* 0x000fe200048060ff */
[----:B------:R0:W-:Y:S01]  /*6d40*/  @!P5 STG.E.U8 desc[UR14][R20.64+0x1], R5 ;  /* 0x000001051400d986 */ /* 0x0001e2000c10110e */
[C---:B------:R-:W-:Y:S01]  /*6d50*/  ISETP.LT.OR P5, PT, R6.reuse, 0x9, !P1 ;  /* 0x000000090600780c */ /* 0x040fe20004fa1670 */
[-C--:B------:R-:W-:Y:S01]  /*6d60*/  FMUL R141, R141, R14.reuse ;  /* 0x0000000e8d8d7220 */ /* 0x080fe20000400000 */
[----:B------:R-:W-:Y:S01]  /*6d70*/  F2FP.SATFINITE.E5M2.F32.PACK_AB_MERGE_C R147, RZ, R147, RZ ;  /* 0x00000093ff93723e */ /* 0x000fe200048060ff */
[----:B------:R-:W-:Y:S01]  /*6d80*/  @!P3 STG.E.U8 desc[UR14][R18.64], R149 ;  /* 0x000000951200b986 */ /* 0x000fe2000c10110e */
[----:B------:R-:W-:Y:S01]  /*6d90*/  ISETP.LT.OR P3, PT, R6, 0x9, !P0 ;  /* 0x000000090600780c */ /* 0x000fe20004761670 */
[-C--:B------:R-:W-:Y:S01]  /*6da0*/  FMUL R136, R136, R14.reuse ;  /* 0x0000000e88887220 */ /* 0x080fe20000400000 */
[----:B------:R-:W-:Y:S01]  /*6db0*/  F2FP.SATFINITE.E5M2.F32.PACK_AB_MERGE_C R145, RZ, R145, RZ ;  /* 0x00000091ff91723e */ /* 0x000fe200048060ff */
[-C--:B------:R-:W-:Y:S01]  /*6dc0*/  FMUL R139, R139, R14.reuse ;  /* 0x0000000e8b8b7220 */ /* 0x080fe20000400000 */
[----:B------:R-:W-:Y:S01]  /*6dd0*/  F2FP.SATFINITE.E5M2.F32.PACK_AB_MERGE_C R143, RZ, R143, RZ ;  /* 0x0000008fff8f723e */ /* 0x000fe200048060ff */
[----:B------:R1:W-:Y:S01]  /*6de0*/  @!P4 STG.E.U8 desc[UR14][R18.64+0x1], R25 ;  /* 0x000001191200c986 */ /* 0x0003e2000c10110e */
[----:B------:R-:W-:Y:S01]  /*6df0*/  ISETP.LT.OR P4, PT, R6, 0xa, !P0 ;  /* 0x0000000a0600780c */ /* 0x000fe20004781670 */
[----:B------:R-:W-:Y:S01]  /*6e00*/  FMUL R134, R134, R14 ;  /* 0x0000000e86867220 */ /* 0x000fe20000400000 */
[----:B0-----:R-:W-:Y:S01]  /*6e10*/  F2FP.SATFINITE.E5M2.F32.PACK_AB_MERGE_C R5, RZ, R142, RZ ;  /* 0x0000008eff05723e */ /* 0x001fe200048060ff */
[----:B------:R-:W-:Y:S01]  /*6e20*/  @!P5 STG.E.U8 desc[UR14][R20.64+0x8], R147 ;  /* 0x000008931400d986 */ /* 0x000fe2000c10110e */
[C---:B------:R-:W-:Y:S01]  /*6e30*/  ISETP.LT.OR P5, PT, R6.reuse, 0x11, !P1 ;  /* 0x000000110600780c */ /* 0x040fe20004fa1670 */
[-C--:B------:R-:W-:Y:S01]  /*6e40*/  FMUL R137, R137, R14.reuse ;  /* 0x0000000e89897220 */ /* 0x080fe20000400000 */
[----:B------:R-:W-:Y:S01]  /*6e50*/  F2FP.SATFINITE.E5M2.F32.PACK_AB_MERGE_C R141, RZ, R141, RZ ;  /* 0x0000008dff8d723e */ /* 0x000fe200048060ff */
[----:B------:R0:W-:Y:S01]  /*6e60*/  @!P6 STG.E.U8 desc[UR14][R20.64+0x9], R5 ;  /* 0x000009051400e986 */ /* 0x0001e2000c10110e */
[----:B------:R-:W-:Y:S01]  /*6e70*/  ISETP.LT.OR P6, PT, R6, 0x12, !P1 ;  /* 0x000000120600780c */ /* 0x000fe20004fc1670 */
[----:B------:R-:W-:Y:S01]  /*6e80*/  FMUL R132, R132, R14 ;  /* 0x0000000e84847220 */ /* 0x000fe20000400000 */
[----:B------:R-:W-:Y:S01]  /*6e90*/  F2FP.SATFINITE.E5M2.F32.PACK_AB_MERGE_C R139, RZ, R139, RZ ;  /* 0x0000008bff8b723e */ /* 0x000fe200048060ff */
[----:B------:R-:W-:Y:S01]  /*6ea0*/  @!P3 STG.E.U8 desc[UR14][R18.64+0x8], R145 ;  /* 0x000008911200b986 */ /* 0x000fe2000c10110e */
[----:B-1----:R-:W-:Y:S01]  /*6eb0*/  F2FP.SATFINITE.E5M2.F32.PACK_AB_MERGE_C R25, RZ, R140, RZ ;  /* 0x0000008cff19723e */ /* 0x002fe200048060ff */
[-C--:B------:R-:W-:Y:S01]  /*6ec0*/  FMUL R135, R135, R14.reuse ;  /* 0x0000000e87877220 */ /* 0x080fe20000400000 */
[----:B------:R-:W-:Y:S01]  /*6ed0*/  ISETP.LT.OR P3, PT, R6, 0x11, !P0 ;  /* 0x000000110600780c */ /* 0x000fe20004761670 */
[-C--:B------:R-:W-:Y:S01]  /*6ee0*/  FMUL R130, R130, R14.reuse ;  /* 0x0000000e82827220 */ /* 0x080fe20000400000 */
[----:B------:R-:W-:Y:S01]  /*6ef0*/  F2FP.SATFINITE.E5M2.F32.PACK_AB_MERGE_C R137, RZ, R137, RZ ;  /* 0x00000089ff89723e */ /* 0x000fe200048060ff */
[----:B------:R1:W-:Y:S01]  /*6f00*/  @!P4 STG.E.U8 desc[UR14][R18.64+0x9], R25 ;  /* 0x000009191200c986 */ /* 0x0003e2000c10110e */
[C---:B------:R-:W-:Y:S01]  /*6f10*/  ISETP.LT.OR P4, PT, R6.reuse, 0x12, !P0 ;  /* 0x000000120600780c */ /* 0x040fe20004781670 */
[----:B------:R-:W-:Y:S01]  /*6f20*/  FMUL R133, R133, R14 ;  /* 0x0000000e85857220 */ /* 0x000fe20000400000 */
[----:B0-----:R-:W-:Y:S01]  /*6f30*/  F2FP.SATFINITE.E5M2.F32.PACK_AB_MERGE_C R5, RZ, R138, RZ ;  /* 0x0000008aff05723e */ /* 0x001fe200048060ff */
[----:B------:R-:W-:Y:S01]  /*6f40*/  @!P5 STG.E.U8 desc[UR14][R20.64+0x10], R143 ;  /* 0x0000108f1400d986 */ /* 0x000fe2000c10110e */
[----:B------:R-:W-:Y:S01]  /*6f50*/  ISETP.LT.OR P5, PT, R6, 0x19, !P1 ;  /* 0x000000190600780c */ /* 0x000fe20004fa1670 */
[-C--:B------:R-:W-:Y:S01]  /*6f60*/  FMUL R128, R128, R14.reuse ;  /* 0x0000000e80807220 */ /* 0x080fe20000400000 */
[----:B------:R-:W-:Y:S01]  /*6f70*/  F2FP.SATFINITE.E5M2.F32.PACK_AB_MERGE_C R135, RZ, R135, RZ ;  /* 0x00000087ff87723e */ /* 0x000fe200048060ff */
[----:B------:R0:W-:Y:S01]  /*6f80*/  @!P6 STG.E.U8 desc[UR14][R20.64+0x11], R5 ;  /* 0x000011051400e986 */ /* 0x0001e2000c10110e */
[----:B------:R-:W-:Y:S01]  /*6f90*/  ISETP.LT.OR P6, PT, R6, 0x1a, !P1 ;  /* 0x0000001a0600780c */ /* 0x000fe20004fc1670 */
[-C--:B------:R-:W-:Y:S01]  /*6fa0*/  FMUL R131, R131, R14.reuse ;  /* 0x0000000e83837220 */ /* 0x080fe20000400000 */
[----:B------:R-:W-:Y:S01]  /*6fb0*/  FMUL R126, R126, R14 ;  /* 0x0000000e7e7e7220 */ /* 0x000fe20000400000 */
[----:B-1----:R-:W-:Y:S01]  /*6fc0*/  F2FP.SATFINITE.E5M2.F32.PACK_AB_MERGE_C R25, RZ, R136, RZ ;  /* 0x00000088ff19723e */ /* 0x002fe200048060ff */
[----:B------:R-:W-:Y:S01]  /*6fd0*/  @!P3 STG.E.U8 desc[UR14][R18.64+0x10], R141 ;  /* 0x0000108d1200b986 */ /* 0x000fe2000c10110e */
[C---:B------:R-:W-:Y:S01]  /*6fe0*/  ISETP.LT.OR P3, PT, R6.reuse, 0x19, !P0 ;  /* 0x000000190600780c */ /* 0x040fe20004761670 */
        /* <DEDUP_REMOVED lines=37> */
[-C--:B------:R-:W-:Y:S01]  /*7240*/  FMUL R114, R114, R14.reuse ;  /* 0x0000000e72727220 */ /* 0x080fe20000400000 */
        /* <DEDUP_REMOVED lines=81> */
[C---:B------:R-:W-:Y:S01]  /*7760*/  ISETP.LT.OR P6, PT, R6.reuse, 0x52, !P1 ;  /* 0x000000520600780c */ /* 0x040fe20004fc1670 */
        /* <DEDUP_REMOVED lines=22> */
[----:B------:R-:W-:-:S02]  /*78d0*/  ISETP.LT.OR P3, PT, R6, 0x59, !P0 ;  /* 0x000000590600780c */ /* 0x000fc40004761670 */
[----:B------:R-:W-:Y:S01]  /*78e0*/  F2FP.SATFINITE.E5M2.F32.PACK_AB_MERGE_C R93, RZ, R93, RZ ;  /* 0x0000005dff5d723e */ /* 0x000fe200048060ff */
[----:B------:R1:W-:Y:S01]  /*78f0*/  @!P4 STG.E.U8 desc[UR14][R18.64+0x51], R25 ;  /* 0x000051191200c986 */ /* 0x0003e2000c10110e */
[C---:B------:R-:W-:Y:S02]  /*7900*/  ISETP.LT.OR P4, PT, R6.reuse, 0x5a, !P0 ;  /* 0x0000005a0600780c */ /* 0x040fe40004781670 */
[----:B0-----:R-:W-:Y:S01]  /*7910*/  F2FP.SATFINITE.E5M2.F32.PACK_AB_MERGE_C R5, RZ, R102, RZ ;  /* 0x00000066ff05723e */ /* 0x001fe200048060ff */
[----:B------:R-:W-:Y:S01]  /*7920*/  @!P5 STG.E.U8 desc[UR14][R20.64+0x58], R107 ;  /* 0x0000586b1400d986 */ /* 0x000fe2000c10110e */
[C---:B------:R-:W-:Y:S02]  /*7930*/  ISETP.LT.OR P5, PT, R6.reuse, 0x61, !P1 ;  /* 0x000000610600780c */ /* 0x040fe40004fa1670 */
[----:B------:R-:W-:Y:S01]  /*7940*/  F2FP.SATFINITE.E5M2.F32.PACK_AB_MERGE_C R23, RZ, R23, RZ ;  /* 0x00000017ff17723e */ /* 0x000fe200048060ff */
[----:B------:R0:W-:Y:S01]  /*7950*/  @!P6 STG.E.U8 desc[UR14][R20.64+0x59], R5 ;  /* 0x000059051400e986 */ /* 0x0001e2000c10110e */
[----:B------:R-:W-:-:S02]  /*7960*/  ISETP.LT.OR P6, PT, R6, 0x62, !P1 ;  /* 0x000000620600780c */ /* 0x000fc40004fc1670 */
[----:B------:R-:W-:Y:S01]  /*7970*/  F2FP.SATFINITE.E5M2.F32.PACK_AB_MERGE_C R89, RZ, R89, RZ ;  /* 0x00000059ff59723e */ /* 0x000fe200048060ff */
[----:B------:R-:W-:Y:S01]  /*7980*/  @!P3 STG.E.U8 desc[UR14][R18.64+0x58], R105 ;  /* 0x000058691200b986 */ /* 0x000fe2000c10110e */
[----:B-1----:R-:W-:Y:S02]  /*7990*/  F2FP.SATFINITE.E5M2.F32.PACK_AB_MERGE_C R25, RZ, R100, RZ ;  /* 0x00000064ff19723e */ /* 0x002fe400048060ff */
[C---:B------:R-:W-:Y:S02]  /*79a0*/  ISETP.LT.OR P3, PT, R6.reuse, 0x61, !P0 ;  /* 0x000000610600780c */ /* 0x040fe40004761670 */
[----:B------:R-:W-:Y:S01]  /*79b0*/  F2FP.SATFINITE.E5M2.F32.PACK_AB_MERGE_C R27, RZ, R88, RZ ;  /* 0x00000058ff1b723e */ /* 0x000fe200048060ff */
[----:B------:R1:W-:Y:S01]  /*79c0*/  @!P4 STG.E.U8 desc[UR14][R18.64+0x59], R25 ;  /* 0x000059191200c986 */ /* 0x0003e2000c10110e */
[C---:B------:R-:W-:Y:S02]  /*79d0*/  ISETP.LT.OR P4, PT, R6.reuse, 0x62, !P0 ;  /* 0x000000620600780c */ /* 0x040fe40004781670 */
[----:B0-----:R-:W-:Y:S01]  /*79e0*/  F2FP.SATFINITE.E5M2.F32.PACK_AB_MERGE_C R5, RZ, R98, RZ ;  /* 0x00000062ff05723e */ /* 0x001fe200048060ff */
[----:B------:R-:W-:Y:S01]  /*79f0*/  @!P5 STG.E.U8 desc[UR14][R20.64+0x60], R101 ;  /* 0x000060651400d986 */ /* 0x000fe2000c10110e */
[----:B------:R-:W-:-:S03]  /*7a00*/  ISETP.LT.OR P5, PT, R6, 0x69, !P1 ;  /* 0x000000690600780c */ /* 0x000fc60004fa1670 */
[----:B------:R0:W-:Y:S01]  /*7a10*/  @!P6 STG.E.U8 desc[UR14][R20.64+0x61], R5 ;  /* 0x000061051400e986 */ /* 0x0001e2000c10110e */
[C---:B------:R-:W-:Y:S02]  /*7a20*/  ISETP.LT.OR P6, PT, R6.reuse, 0x6a, !P1 ;  /* 0x0000006a0600780c */ /* 0x040fe40004fc1670 */
[----:B-1----:R-:W-:Y:S01]  /*7a30*/  F2FP.SATFINITE.E5M2.F32.PACK_AB_MERGE_C R25, RZ, R96, RZ ;  /* 0x00000060ff19723e */ /* 0x002fe200048060ff */
[----:B------:R-:W-:Y:S01]  /*7a40*/  @!P3 STG.E.U8 desc[UR14][R18.64+0x60], R103 ;  /* 0x000060671200b986 */ /* 0x000fe2000c10110e */
[----:B------:R-:W-:-:S03]  /*7a50*/  ISETP.LT.OR P3, PT, R6, 0x69, !P0 ;  /* 0x000000690600780c */ /* 0x000fc60004761670 */
        /* <DEDUP_REMOVED lines=12> */
[C---:B------:R-:W-:Y:S01]  /*7b20*/  ISETP.LT.OR P1, PT, R6.reuse, 0x7a, !P1 ;  /* 0x0000007a0600780c */ /* 0x040fe20004f21670 */
[----:B------:R2:W-:Y:S01]  /*7b30*/  @!P5 STG.E.U8 desc[UR14][R20.64+0x70], R95 ;  /* 0x0000705f1400d986 */ /* 0x0005e2000c10110e */
[C---:B------:R-:W-:Y:S02]  /*7b40*/  ISETP.LT.OR P5, PT, R6.reuse, 0x72, !P0 ;  /* 0x000000720600780c */ /* 0x040fe400047a1670 */
[----:B0-----:R-:W-:Y:S01]  /*7b50*/  F2FP.SATFINITE.E5M2.F32.PACK_AB_MERGE_C R5, RZ, R90, RZ ;  /* 0x0000005aff05723e */ /* 0x001fe200048060ff */
[----:B------:R2:W-:Y:S01]  /*7b60*/  @!P6 STG.E.U8 desc[UR14][R20.64+0x71], R91 ;  /* 0x0000715b1400e986 */ /* 0x0005e2000c10110e */
[C---:B------:R-:W-:Y:S02]  /*7b70*/  ISETP.LT.OR P6, PT, R6.reuse, 0x79, !P0 ;  /* 0x000000790600780c */ /* 0x040fe400047c1670 */
[----:B------:R-:W-:Y:S01]  /*7b80*/  ISETP.LT.OR P0, PT, R6, 0x7a, !P0 ;  /* 0x0000007a0600780c */ /* 0x000fe20004701670 */
[----:B------:R2:W-:Y:S01]  /*7b90*/  @!P3 STG.E.U8 desc[UR14][R18.64+0x70], R93 ;  /* 0x0000705d1200b986 */ /* 0x0005e2000c10110e */
[----:B-1----:R-:W-:-:S05]  /*7ba0*/  F2FP.SATFINITE.E5M2.F32.PACK_AB_MERGE_C R25, RZ, R22, RZ ;  /* 0x00000016ff19723e */ /* 0x002fca00048060ff */
[----:B------:R2:W-:Y:S04]  /*7bb0*/  @!P5 STG.E.U8 desc[UR14][R18.64+0x71], R5 ;  /* 0x000071051200d986 */ /* 0x0005e8000c10110e */
[----:B------:R2:W-:Y:S04]  /*7bc0*/  @!P4 STG.E.U8 desc[UR14][R20.64+0x78], R23 ;  /* 0x000078171400c986 */ /* 0x0005e8000c10110e */
[----:B------:R2:W-:Y:S04]  /*7bd0*/  @!P1 STG.E.U8 desc[UR14][R20.64+0x79], R25 ;  /* 0x0000791914009986 */ /* 0x0005e8000c10110e */
[----:B------:R2:W-:Y:S04]  /*7be0*/  @!P6 STG.E.U8 desc[UR14][R18.64+0x78], R89 ;  /* 0x000078591200e986 */ /* 0x0005e8000c10110e */
[----:B------:R2:W-:Y:S02]  /*7bf0*/  @!P0 STG.E.U8 desc[UR14][R18.64+0x79], R27 ;  /* 0x0000791b12008986 */ /* 0x0005e4000c10110e */
.L_x_169:
[----:B------:R-:W-:Y:S05]  /*7c00*/  BSYNC B0 ;  /* 0x0000000000007941 */ /* 0x000fea0003800000 */
.L_x_39:
[C---:B------:R-:W-:Y:S01]  /*7c10*/  LEA R2, P0, R8.reuse, R2, 0x1 ;  /* 0x0000000208027211 */ /* 0x040fe200078008ff */
[----:B------:R-:W-:Y:S01]  /*7c20*/  ULDC.64 UR6, c[0x0][0x650] ;  /* 0x0001940000067ab9 */ /* 0x000fe20000000a00 */
[----:B-----5:R-:W-:Y:S01]  /*7c30*/  IMAD.U32 R4, RZ, RZ, UR12 ;  /* 0x0000000cff047e24 */ /* 0x020fe2000f8e00ff */
[----:B0-2---:R-:W-:Y:S01]  /*7c40*/  PRMT R18, RZ, 0x7610, R18 ;  /* 0x00007610ff127816 */ /* 0x005fe20000000012 */
[----:B------:R-:W-:Y:S01]  /*7c50*/  IMAD.MOV.U32 R6, RZ, RZ, -0x1 ;  /* 0xffffffffff067424 */ /* 0x000fe200078e00ff */
[----:B------:R-:W-:Y:S01]  /*7c60*/  LEA.HI.X R3, R8, R3, R0, 0x1, P0 ;  /* 0x0000000308037211 */ /* 0x000fe200000f0c00 */
[----:B------:R0:W-:Y:S01]  /*7c70*/  SYNCS.ARRIVE.TRANS64.A1T0 RZ, [R4+UR22], RZ ;  /* 0x000000ff04ff79a7 */ /* 0x0001e20008100016 */
[----:B------:R-:W-:Y:S01]  /*7c80*/  ISETP.GE.U32.AND P0, PT, R2, UR6, PT ;  /* 0x0000000602007c0c */ /* 0x000fe2000bf06070 */
[----:B------:R-:W-:-:S03]  /*7c90*/  IMAD.MOV.U32 R5, RZ, RZ, -0x1 ;  /* 0xffffffffff057424 */ /* 0x000fc600078e00ff */
[----:B------:R-:W-:Y:S01]  /*7ca0*/  ISETP.GE.U32.AND.EX P0, PT, R3, UR7, PT, P0 ;  /* 0x0000000703007c0c */ /* 0x000fe2000bf06100 */
[----:B0-----:R-:W-:-:S12]  /*7cb0*/  IMAD.MOV.U32 R4, RZ, RZ, -0x1 ;  /* 0xffffffffff047424 */ /* 0x001fd800078e00ff */
[----:B------:R-:W-:Y:S05]  /*7cc0*/  @P0 BRA `(.L_x_170) ;  /* 0x0000000400600947 */ /* 0x000fea0003800000 */
[----:B------:R-:W0:Y:S01]  /*7cd0*/  S2R R28, SR_CTAID.X ;  /* 0x00000000001c7919 */ /* 0x000e220000002500 */
[----:B------:R-:W2:Y:S01]  /*7ce0*/  LDC.64 R22, c[0x0][0x628] ;  /* 0x00018a00ff167b82 */ /* 0x000ea20000000a00 */
[----:B------:R-:W-:Y:S01]  /*7cf0*/  ULDC UR6, c[0x0][0x150] ;  /* 0x0000540000067ab9 */ /* 0x000fe20000000800 */
[----:B-1--4-:R-:W-:Y:S01]  /*7d00*/  IMAD.MOV.U32 R20, RZ, RZ, R2 ;  /* 0x000000ffff147224 */ /* 0x012fe200078e0002 */
[----:B------:R-:W1:Y:S01]  /*7d10*/  S2R R30, SR_CTAID.Y ;  /* 0x00000000001e7919 */ /* 0x000e620000002600 */
[----:B------:R-:W-:-:S04]  /*7d20*/  IMAD.MOV.U32 R21, RZ, RZ, R3 ;  /* 0x000000ffff157224 */ /* 0x000fc800078e0003 */
[----:B------:R-:W4:Y:S08]  /*7d30*/  LDC R31, c[0x0][0x144] ;  /* 0x00005100ff1f7b82 */ /* 0x000f300000000800 */
[----:B------:R-:W1:Y:S08]  /*7d40*/  LDC R6, c[0x0][0x630] ;  /* 0x00018c00ff067b82 */ /* 0x000e700000000800 */
[----:B------:R-:W1:Y:S01]  /*7d50*/  LDC.64 R26, c[0x0][0x620] ;  /* 0x00018800ff1a7b82 */ /* 0x000e620000000a00 */
[----:B--2---:R-:W-:-:S04]  /*7d60*/  ISETP.NE.U32.AND P0, PT, R22, RZ, PT ;  /* 0x000000ff1600720c */ /* 0x004fc80003f05070 */
[----:B------:R-:W-:Y:S02]  /*7d70*/  ISETP.NE.AND.EX P0, PT, R23, RZ, PT, P0 ;  /* 0x000000ff1700720c */ /* 0x000fe40003f05300 */
[----:B0-----:R-:W-:-:S05]  /*7d80*/  I2FP.F32.U32 R4, R28 ;  /* 0x0000001c00047245 */ /* 0x001fca0000201000 */
[----:B------:R-:W-:-:S04]  /*7d90*/  FMUL R4, R4, UR6 ;  /* 0x0000000604047c20 */ /* 0x000fc80008400000 */
[----:B------:R0:W2:Y:S02]  /*7da0*/  F2I.U32.TRUNC.NTZ R29, R4 ;  /* 0x00000004001d7305 */ /* 0x0000a4000020f000 */
[----:B----4-:R-:W-:Y:S05]  /*7db0*/  @!P0 BRA `(.L_x_171) ;  /* 0x0000000000288947 */ /* 0x010fea0003800000 */
[----:B------:R-:W4:Y:S02]  /*7dc0*/  LDC R5, c[0x0][0x634] ;  /* 0x00018d00ff057b82 */ /* 0x000f240000000800 */
[----:B----4-:R-:W-:-:S05]  /*7dd0*/  IADD3 R21, P0, R2, R5, RZ ;  /* 0x0000000502157210 */ /* 0x010fca0007f1e0ff */
[----:B---3--:R-:W-:-:S04]  /*7de0*/  IMAD.X R25, RZ, RZ, R3, P0 ;  /* 0x000000ffff197224 */ /* 0x008fc800000e0603 */
[----:B0-----:R-:W-:-:S04]  /*7df0*/  IMAD.WIDE.U32 R4, R25, R22, RZ ;  /* 0x0000001619047225 */ /* 0x001fc800078e00ff */
[----:B------:R-:W-:-:S04]  /*7e00*/  IMAD.WIDE.U32 R18, P0, R21, R23, R4 ;  /* 0x0000001715127225 */ /* 0x000fc80007800004 */
[----:B------:R-:W-:-:S04]  /*7e10*/  IMAD.WIDE.U32 R4, R21, R22, RZ ;  /* 0x0000001615047225 */ /* 0x000fc800078e00ff */
[----:B------:R-:W-:Y:S01]  /*7e20*/  IMAD.X R21, RZ, RZ, RZ, P0 ;  /* 0x000000ffff157224 */ /* 0x000fe200000e06ff */
[----:B------:R-:W-:Y:S01]  /*7e30*/  IADD3 RZ, P0, R5, R18, RZ ;  /* 0x0000001205ff7210 */ /* 0x000fe20007f1e0ff */
[----:B------:R-:W-:-:S04]  /*7e40*/  IMAD.MOV.U32 R20, RZ, RZ, R19 ;  /* 0x000000ffff147224 */ /* 0x000fc800078e0013 */
[----:B------:R-:W-:-:S08]  /*7e50*/  IMAD.WIDE.U32.X R20, R25, R23, R20, P0 ;  /* 0x0000001719147225 */ /* 0x000fd000000e0414 */
.L_x_171:
[-CC-:B-1-3--:R-:W-:Y:S01]  /*7e60*/  SHF.R.U64 R24, R20, R6.reuse, R21.reuse ;  /* 0x0000000614187219 */ /* 0x18afe20000001215 */
[----:B------:R-:W1:Y:S01]  /*7e70*/  LDC.64 R34, c[0x0][0x640] ;  /* 0x00019000ff227b82 */ /* 0x000e620000000a00 */
[----:B0-----:R-:W-:Y:S01]  /*7e80*/  SHF.R.U32.HI R4, RZ, R6, R21 ;  /* 0x00000006ff047219 */ /* 0x001fe20000011615 */
[----:B--2---:R-:W-:Y:S01]  /*7e90*/  IMAD.MOV R29, RZ, RZ, -R29 ;  /* 0x000000ffff1d7224 */ /* 0x004fe200078e0a1d */
[----:B------:R-:W-:Y:S01]  /*7ea0*/  IADD3 R19, P0, RZ, -R24, RZ ;  /* 0x80000018ff137210 */ /* 0x000fe20007f1e0ff */
[----:B------:R-:W-:Y:S01]  /*7eb0*/  ULDC UR6, c[0x0][0x154] ;  /* 0x0000550000067ab9 */ /* 0x000fe20000000800 */
[----:B------:R-:W-:Y:S02]  /*7ec0*/  IMAD.MOV.U32 R21, RZ, RZ, 0x1 ;  /* 0x00000001ff157424 */ /* 0x000fe400078e00ff */
[----:B------:R-:W-:Y:S01]  /*7ed0*/  IMAD R29, R31, R29, R28 ;  /* 0x0000001d1f1d7224 */ /* 0x000fe200078e021c */
[----:B------:R-:W0:Y:S01]  /*7ee0*/  LDC R18, c[0x0][0x618] ;  /* 0x00018600ff127b82 */ /* 0x000e220000000800 */
[----:B------:R-:W-:-:S04]  /*7ef0*/  IMAD.X R5, RZ, RZ, ~R4, P0 ;  /* 0x000000ffff057224 */ /* 0x000fc800000e0e04 */
[-C--:B------:R-:W-:Y:S02]  /*7f00*/  IMAD R6, R5, R26.reuse, RZ ;  /* 0x0000001a05067224 */ /* 0x080fe400078e02ff */
[C---:B------:R-:W-:Y:S01]  /*7f10*/  IMAD.WIDE.U32 R4, R19.reuse, R26, R2 ;  /* 0x0000001a13047225 */ /* 0x040fe200078e0002 */
[----:B------:R-:W2:Y:S03]  /*7f20*/  LDC R20, c[0x0][0x608] ;  /* 0x00018200ff147b82 */ /* 0x000ea60000000800 */
[----:B------:R-:W-:Y:S01]  /*7f30*/  IMAD R19, R19, R27, R6 ;  /* 0x0000001b13137224 */ /* 0x000fe200078e0206 */
[----:B------:R-:W-:-:S03]  /*7f40*/  I2FP.F32.U32 R6, R30 ;  /* 0x0000001e00067245 */ /* 0x000fc60000201000 */
[----:B------:R-:W-:Y:S01]  /*7f50*/  IMAD.IADD R5, R5, 0x1, R19 ;  /* 0x0000000105057824 */ /* 0x000fe200078e0213 */
[----:B------:R-:W3:Y:S01]  /*7f60*/  LDC R32, c[0x0][0x658] ;  /* 0x00019600ff207b82 */ /* 0x000ee20000000800 */
[----:B-1----:R-:W-:Y:S01]  /*7f70*/  ISETP.NE.U32.AND P0, PT, R34, RZ, PT ;  /* 0x000000ff2200720c */ /* 0x002fe20003f05070 */
[----:B------:R-:W-:-:S03]  /*7f80*/  IMAD.MOV.U32 R19, RZ, RZ, -0x1 ;  /* 0xffffffffff137424 */ /* 0x000fc600078e00ff */
[----:B------:R-:W-:-:S03]  /*7f90*/  ISETP.NE.AND.EX P0, PT, R35, RZ, PT, P0 ;  /* 0x000000ff2300720c */ /* 0x000fc60003f05300 */
[----:B------:R-:W1:Y:S01]  /*7fa0*/  LDC R27, c[0x0][0x148] ;  /* 0x00005200ff1b7b82 */ /* 0x000e620000000800 */
[-CC-:B0-----:R-:W-:Y:S02]  /*7fb0*/  SHF.R.U64 R22, R4, R18.reuse, R5.reuse ;  /* 0x0000001204167219 */ /* 0x181fe40000001205 */
[----:B------:R-:W-:Y:S01]  /*7fc0*/  SHF.R.U32.HI R5, RZ, R18, R5 ;  /* 0x00000012ff057219 */ /* 0x000fe20000011605 */
[----:B------:R-:W-:-:S04]  /*7fd0*/  FMUL R18, R6, UR6 ;  /* 0x0000000606127c20 */ /* 0x000fc80008400000 */
[----:B------:R-:W0:Y:S01]  /*7fe0*/  LDC R28, c[0x0][0x600] ;  /* 0x00018000ff1c7b82 */ /* 0x000e220000000800 */
[----:B------:R4:W0:Y:S01]  /*7ff0*/  F2I.U32.TRUNC.NTZ R25, R18 ;  /* 0x0000001200197305 */ /* 0x000822000020f000 */
[-CC-:B--2---:R-:W-:Y:S02]  /*8000*/  SHF.R.U64 R6, R22, R20.reuse, R5.reuse ;  /* 0x0000001416067219 */ /* 0x184fe40000001205 */
[----:B------:R-:W-:-:S04]  /*8010*/  SHF.R.U32.HI R5, RZ, R20, R5 ;  /* 0x00000014ff057219 */ /* 0x000fc80000011605 */
[----:B------:R-:W2:Y:S01]  /*8020*/  LDC R33, c[0x0][0x648] ;  /* 0x00019200ff217b82 */ /* 0x000ea20000000800 */
[-CC-:B---3--:R-:W-:Y:S02]  /*8030*/  SHF.R.U64 R26, R6, R32.reuse, R5.reuse ;  /* 0x00000020061a7219 */ /* 0x188fe40000001205 */
[-C--:B------:R-:W-:Y:S02]  /*8040*/  SHF.L.U32 R19, R19, R32.reuse, RZ ;  /* 0x0000002013137219 */ /* 0x080fe400000006ff */
[-C--:B------:R-:W-:Y:S01]  /*8050*/  SHF.R.U32.HI R5, RZ, R32.reuse, R5 ;  /* 0x00000020ff057219 */ /* 0x080fe20000011605 */
[----:B------:R-:W-:Y:S01]  /*8060*/  IMAD.MOV.U32 R4, RZ, RZ, R26 ;  /* 0x000000ffff047224 */ /* 0x000fe200078e001a */
[----:B------:R-:W-:Y:S01]  /*8070*/  SHF.L.U32 R32, R21, R32, RZ ;  /* 0x0000002015207219 */ /* 0x000fe200000006ff */
[----:B------:R-:W3:Y:S01]  /*8080*/  LDC R36, c[0x0][0x638] ;  /* 0x00018e00ff247b82 */ /* 0x000ee20000000800 */
[----:B------:R-:W-:-:S07]  /*8090*/  LOP3.LUT R31, RZ, R19, RZ, 0x33, !PT ;  /* 0x00000013ff1f7212 */ /* 0x000fce00078e33ff */
[----:B------:R-:W0:Y:S01]  /*80a0*/  LDC R37, c[0x0][0x610] ;  /* 0x00018400ff257b82 */ /* 0x000e220000000800 */
[----:B----4-:R-:W-:Y:S05]  /*80b0*/  @!P0 BRA `(.L_x_172) ;  /* 0x0000000000288947 */ /* 0x010fea0003800000 */
[----:B------:R-:W4:Y:S02]  /*80c0*/  LDC R21, c[0x0][0x64c] ;  /* 0x00019300ff157b82 */ /* 0x000f240000000800 */
[----:B----4-:R-:W-:-:S05]  /*80d0*/  IADD3 R21, P0, R26, R21, RZ ;  /* 0x000000151a157210 */ /* 0x010fca0007f1e0ff */
        /* <DEDUP_REMOVED lines=8> */
.L_x_172:
[----:B--2---:R-:W-:Y:S01]  /*8160*/  SHF.R.U64 R4, R4, R33, R5 ;  /* 0x0000002104047219 */ /* 0x004fe20000001205 */
[----:B0-----:R-:W-:Y:S01]  /*8170*/  VIADD R21, R28, 0xffffffff ;  /* 0xffffffff1c157836 */ /* 0x001fe20000000000 */
[----:B------:R-:W-:Y:S01]  /*8180*/  LOP3.LUT R19, R6, R31, RZ, 0xc0, !PT ;  /* 0x0000001f06137212 */ /* 0x000fe200078ec0ff */
[----:B------:R-:W-:Y:S02]  /*8190*/  IMAD.MOV R25, RZ, RZ, -R25 ;  /* 0x000000ffff197224 */ /* 0x000fe400078e0a19 */
[----:B------:R-:W-:Y:S02]  /*81a0*/  IMAD.MOV R5, RZ, RZ, -R4 ;  /* 0x000000ffff057224 */ /* 0x000fe400078e0a04 */
[----:B------:R-:W-:Y:S01]  /*81b0*/  IMAD R6, R32, R4, R19 ;  /* 0x0000000420067224 */ /* 0x000fe200078e0213 */
[----:B------:R-:W-:Y:S01]  /*81c0*/  LOP3.LUT R19, R22, R21, RZ, 0xc0, !PT ;  /* 0x0000001516137212 */ /* 0x000fe200078ec0ff */
[----:B-1----:R-:W-:Y:S02]  /*81d0*/  @P2 IMAD R29, R27, R25, R30 ;  /* 0x000000191b1d2224 */ /* 0x002fe400078e021e */
[----:B---3--:R-:W-:-:S02]  /*81e0*/  IMAD R4, R5, R36, R26 ;  /* 0x0000002405047224 */ /* 0x008fc400078e021a */
[----:B------:R-:W-:Y:S02]  /*81f0*/  IMAD R6, R6, R37, R29 ;  /* 0x0000002506067224 */ /* 0x000fe400078e021d */
[----:B------:R-:W-:Y:S02]  /*8200*/  IMAD R19, R4, R28, R19 ;  /* 0x0000001c04137224 */ /* 0x000fe400078e0213 */
[----:B------:R-:W-:Y:S02]  /*8210*/  IMAD.MOV.U32 R18, RZ, RZ, 0x1 ;  /* 0x00000001ff127424 */ /* 0x000fe400078e00ff */
[----:B------:R-:W-:Y:S01]  /*8220*/  IMAD.MOV.U32 R4, RZ, RZ, R24 ;  /* 0x000000ffff047224 */ /* 0x000fe200078e0018 */
[----:B------:R-:W-:Y:S02]  /*8230*/  SEL R5, R19, R6, !P2 ;  /* 0x0000000613057207 */ /* 0x000fe40005000000 */
[----:B------:R-:W-:-:S07]  /*8240*/  SEL R6, R6, R19, !P2 ;  /* 0x0000001306067207 */ /* 0x000fce0005000000 */
.L_x_170:
[----:B------:R-:W-:Y:S02]  /*8250*/  LOP3.LUT P0, RZ, R18, 0xff, RZ, 0xc0, !PT ;  /* 0x000000ff12ff7812 */ /* 0x000fe4000780c0ff */
[----:B------:R-:W-:-:S11]  /*8260*/  LOP3.LUT R150, R150, 0x1, RZ, 0x3c, !PT ;  /* 0x0000000196967812 */ /* 0x000fd600078e3cff */
[----:B------:R-:W-:Y:S05]  /*8270*/  @P0 BRA `(.L_x_173) ;  /* 0xffffff9000e00947 */ /* 0x000fea000383ffff */
[----:B------:R-:W-:Y:S05]  /*8280*/  EXIT ;  /* 0x000000000000794d */ /* 0x000fea0003800000 */
.L_x_17:
[----:B------:R-:W-:-:S08]  /*8290*/  ISETP.NE.AND P0, PT, R18, RZ, PT ;  /* 0x000000ff1200720c */ /* 0x000fd00003f05270 */
[----:B--23-5:R-:W0:-:S00]  /*82a0*/  USETMAXREG.DEALLOC.CTAPOOL 0x28 ;  /* 0x00000028000079c8 */ /* 0x02ce0000080e0500 */
[----:B------:R-:W-:Y:S05]  /*82b0*/  @P0 EXIT ;  /* 0x000000000000094d */ /* 0x000fea0003800000 */
[----:B0-----:R-:W-:Y:S01]  /*82c0*/  LOP3.LUT P0, RZ, R20, 0xff, RZ, 0xc0, !PT ;  /* 0x000000ff14ff7812 */ /* 0x001fe2000780c0ff */
[----:B------:R-:W-:Y:S02]  /*82d0*/  IMAD.MOV.U32 R12, RZ, RZ, 0x1 ;  /* 0x00000001ff0c7424 */ /* 0x000fe400078e00ff */
[----:B------:R-:W-:-:S10]  /*82e0*/  IMAD.MOV.U32 R13, RZ, RZ, RZ ;  /* 0x000000ffff0d7224 */ /* 0x000fd400078e00ff */
[----:B------:R-:W-:Y:S05]  /*82f0*/  @!P0 BRA `(.L_x_174) ;  /* 0x0000000c00288947 */ /* 0x000fea0003800000 */
[----:B------:R-:W0:Y:S01]  /*8300*/  S2R R17, SR_CgaCtaId ;  /* 0x0000000000117919 */ /* 0x000e220000008800 */
[----:B------:R-:W-:Y:S01]  /*8310*/  LOP3.LUT P0, RZ, R11, 0x1f, RZ, 0xc0, !PT ;  /* 0x0000001f0bff7812 */ /* 0x000fe2000780c0ff */
[----:B------:R-:W-:Y:S01]  /*8320*/  ULDC UR5, c[0x0][0x658] ;  /* 0x0001960000057ab9 */ /* 0x000fe20000000800 */
[----:B------:R-:W-:Y:S01]  /*8330*/  UMOV UR6, 0xffffffff ;  /* 0xffffffff00067882 */ /* 0x000fe20000000000 */
[----:B------:R-:W-:Y:S01]  /*8340*/  BSSY B0, `(.L_x_174) ;  /* 0x00000c5000007945 */ /* 0x000fe20003800000 */
[----:B------:R-:W-:Y:S01]  /*8350*/  USHF.L.U32 UR6, UR6, UR5, URZ ;  /* 0x0000000506067299 */ /* 0x000fe2000800063f */
[C---:B------:R-:W-:Y:S01]  /*8360*/  ISETP.NE.AND P3, PT, R10.reuse, RZ, PT ;  /* 0x000000ff0a00720c */ /* 0x040fe20003f65270 */
[----:B------:R-:W-:Y:S01]  /*8370*/  IMAD.MOV.U32 R15, RZ, RZ, 0x1 ;  /* 0x00000001ff0f7424 */ /* 0x000fe200078e00ff */
[----:B------:R-:W-:Y:S01]  /*8380*/  ISETP.NE.OR P0, PT, R10, RZ, !P0 ;  /* 0x000000ff0a00720c */ /* 0x000fe20004705670 */
[----:B------:R-:W-:Y:S01]  /*8390*/  IMAD.MOV.U32 R12, RZ, RZ, 0x1 ;  /* 0x00000001ff0c7424 */ /* 0x000fe200078e00ff */
[----:B------:R-:W-:Y:S01]  /*83a0*/  LOP3.LUT R14, R7, 0x2, RZ, 0xfc, !PT ;  /* 0x00000002070e7812 */ /* 0x000fe200078efcff */
[----:B------:R-:W-:Y:S01]  /*83b0*/  IMAD.MOV.U32 R13, RZ, RZ, RZ ;  /* 0x000000ffff0d7224 */ /* 0x000fe200078e00ff */
[----:B------:R-:W-:Y:S01]  /*83c0*/  ULDC UR4, c[0x0][0x600] ;  /* 0x0001800000047ab9 */ /* 0x000fe20000000800 */
[----:B------:R-:W-:Y:S01]  /*83d0*/  UMOV UR7, 0x1 ;  /* 0x0000000100077882 */ /* 0x000fe20000000000 */
[----:B------:R-:W-:-:S02]  /*83e0*/  UIADD3 UR22, UR13, 0x1, URZ ;  /* 0x000000010d167890 */ /* 0x000fc4000fffe03f */
[----:B------:R-:W-:Y:S02]  /*83f0*/  UIADD3 UR16, UR4, -0x1, URZ ;  /* 0xffffffff04107890 */ /* 0x000fe4000fffe03f */
[----:B------:R-:W-:Y:S02]  /*8400*/  USHF.L.U32 UR18, UR7, UR5, URZ ;  /* 0x0000000507127299 */ /* 0x000fe4000800063f */
[----:B------:R-:W-:Y:S01]  /*8410*/  ULOP3.LUT UR17, URZ, UR6, URZ, 0x33, !UPT ;  /* 0x000000063f117292 */ /* 0x000fe2000f8e333f */
[----:B------:R-:W-:Y:S01]  /*8420*/  ULDC.64 UR20, c[0x0][0x198] ;  /* 0x0000660000147ab9 */ /* 0x000fe20000000a00 */
[C---:B0-----:R-:W-:Y:S02]  /*8430*/  IMAD.SHL.U32 R16, R17.reuse, 0x40, RZ ;  /* 0x0000004011107824 */ /* 0x041fe400078e00ff */
[----:B------:R-:W-:-:S03]  /*8440*/  IMAD.SHL.U32 R17, R17, 0x2000, RZ ;  /* 0x0000200011117824 */ /* 0x000fc600078e00ff */
[----:B------:R-:W-:Y:S02]  /*8450*/  LOP3.LUT R16, R16, 0x40, RZ, 0xc0, !PT ;  /* 0x0000004010107812 */ /* 0x000fe400078ec0ff */
[----:B------:R-:W-:-:S07]  /*8460*/  LOP3.LUT R17, R17, 0x2000, RZ, 0xc0, !PT ;  /* 0x0000200011117812 */ /* 0x000fce00078ec0ff */
.L_x_186:
[----:B------:R-:W-:-:S03]  /*8470*/  UMOV UR4, 0xffffffff ;  /* 0xffffffff00047882 */ /* 0x000fc60000000000 */
[----:B------:R-:W-:Y:S05]  /*8480*/  BRA.DIV UR4, `(.L_x_175) ;  /* 0x0000000e04c07947 */ /* 0x000fea000b800000 */
[----:B------:R-:W-:-:S13]  /*8490*/  ELECT P1, URZ, PT ;  /* 0x00000000003f782f */ /* 0x000fda0003820000 */
.L_x_198:
[----:B------:R-:W0:Y:S01]  /*84a0*/  LDC R10, c[0x0][0x28c] ;  /* 0x0000a300ff0a7b82 */ /* 0x000e220000000800 */
[----:B------:R-:W-:Y:S01]  /*84b0*/  BSSY B1, `(.L_x_176) ;  /* 0x0000039000017945 */ /* 0x000fe20003800000 */
[----:B0-----:R-:W-:-:S13]  /*84c0*/  ISETP.LT.OR P1, PT, R10, 0x1, !P1 ;  /* 0x000000010a00780c */ /* 0x001fda0004f21670 */
[----:B------:R-:W-:Y:S05]  /*84d0*/  @P1 BRA `(.L_x_177) ;  /* 0x0000000000d81947 */ /* 0x000fea0003800000 */
[----:B------:R-:W-:Y:S02]  /*84e0*/  IMAD R18, R5, 0x80, R16 ;  /* 0x0000008005127824 */ /* 0x000fe400078e0210 */
[----:B------:R-:W-:Y:S02]  /*84f0*/  IMAD.SHL.U32 R19, R6, 0x40, RZ ;  /* 0x0000004006137824 */ /* 0x000fe400078e00ff */
[----:B------:R-:W-:Y:S02]  /*8500*/  IMAD.MOV.U32 R20, RZ, RZ, RZ ;  /* 0x000000ffff147224 */ /* 0x000fe400078e00ff */
[----:B------:R-:W-:Y:S02]  /*8510*/  IMAD.U32 R22, RZ, RZ, UR22 ;  /* 0x00000016ff167e24 */ /* 0x000fe4000f8e00ff */
[----:B------:R-:W-:Y:S02]  /*8520*/  IMAD.MOV.U32 R5, RZ, RZ, R12 ;  /* 0x000000ffff057224 */ /* 0x000fe400078e000c */
[----:B------:R-:W-:-:S07]  /*8530*/  IMAD.MOV.U32 R6, RZ, RZ, R13 ;  /* 0x000000ffff067224 */ /* 0x000fce00078e000d */
.L_x_181:
[----:B------:R-:W0:Y:S01]  /*8540*/  S2R R11, SR_CgaCtaId ;  /* 0x00000000000b7919 */ /* 0x000e220000008800 */
[----:B------:R-:W-:-:S04]  /*8550*/  MOV R10, 0x400 ;  /* 0x00000400000a7802 */ /* 0x000fc80000000f00 */
[----:B0-----:R-:W-:Y:S02]  /*8560*/  LEA R23, R11, R10, 0x18 ;  /* 0x0000000a0b177211 */ /* 0x001fe400078ec0ff */
[----:B------:R-:W-:Y:S01]  /*8570*/  SHF.L.U32 R10, R5, 0x1f, RZ ;  /* 0x0000001f050a7819 */ /* 0x000fe200000006ff */
[----:B------:R-:W0:Y:S02]  /*8580*/  @!P3 LDC R11, c[0x0][0x500] ;  /* 0x00014000ff0bbb82 */ /* 0x000e240000000800 */
[----:B------:R-:W-:-:S04]  /*8590*/  IMAD R21, R6, 0x8, R23 ;  /* 0x0000000806157824 */ /* 0x000fc800078e0217 */
[----:B------:R-:W1:Y:S02]  /*85a0*/  SYNCS.PHASECHK.TRANS64.TRYWAIT P1, [R21+URZ+0x18], R10 ;  /* 0x0000180a150075a7 */ /* 0x000e64000802017f */
[----:B-1----:R-:W-:Y:S05]  /*85b0*/  @!P1 BRA `(.L_x_178) ;  /* 0x0000000c00949947 */ /* 0x002fea0003800000 */
.L_x_199:
[----:B-1----:R-:W-:Y:S01]  /*85c0*/  PRMT R10, R14, 0x9910, RZ ;  /* 0x000099100e0a7816 */ /* 0x002fe200000000ff */
[----:B0-----:R0:W-:Y:S03]  /*85d0*/  @!P3 SYNCS.ARRIVE.TRANS64 RZ, [R21+URZ], R11 ;  /* 0x0000000b15ffb9a7 */ /* 0x0011e6000800003f */
[----:B------:R-:W-:-:S13]  /*85e0*/  ISETP.NE.AND P1, PT, R10, 0x2, PT ;  /* 0x000000020a00780c */ /* 0x000fda0003f25270 */
[----:B0-----:R-:W-:Y:S05]  /*85f0*/  @P1 BRA `(.L_x_179) ;  /* 0x0000000000041947 */ /* 0x001fea0003800000 */
[----:B------:R-:W-:Y:S01]  /*8600*/  BPT.TRAP 0x1 ;  /* 0x000000040000795c */ /* 0x000fe20000300000 */
.L_x_179:
[----:B------:R-:W-:Y:S05]  /*8610*/  @P0 BRA `(.L_x_180) ;  /* 0x0000000000040947 */ /* 0x000fea0003800000 */
[----:B------:R-:W-:Y:S01]  /*8620*/  BPT.TRAP 0x1 ;  /* 0x000000040000795c */ /* 0x000fe20000300000 */
.L_x_180:
[----:B------:R-:W-:Y:S01]  /*8630*/  R2UR UR15, R23 ;  /* 0x00000000170f72ca */ /* 0x000fe200000e0000 */
[C---:B------:R-:W-:Y:S01]  /*8640*/  IMAD R23, R6.reuse, 0x2000, R23 ;  /* 0x0000200006177824 */ /* 0x040fe200078e0217 */
[----:B------:R-:W-:Y:S01]  /*8650*/  R2UR UR9, R21 ;  /* 0x00000000150972ca */ /* 0x000fe200000e0000 */
[----:B------:R-:W-:Y:S01]  /*8660*/  IMAD R10, R6, 0x4000, R17 ;  /* 0x00004000060a7824 */ /* 0x000fe200078e0211 */
[----:B------:R-:W-:Y:S01]  /*8670*/  UIADD3 UR4, UP0, UR20, 0xf0, URZ ;  /* 0x000000f014047890 */ /* 0x000fe2000ff1e03f */
[----:B------:R-:W-:Y:S01]  /*8680*/  VIADD R22, R22, 0xffffffff ;  /* 0xffffffff16167836 */ /* 0x000fe20000000000 */
[----:B------:R-:W-:Y:S01]  /*8690*/  R2UR UR5, R23 ;  /* 0x00000000170572ca */ /* 0x000fe200000e0000 */
[----:B------:R-:W-:Y:S01]  /*86a0*/  UIADD3 UR24, UP1, UR20, 0x1f0, URZ ;  /* 0x000001f014187890 */ /* 0x000fe2000ff3e03f */
[----:B------:R-:W-:Y:S01]  /*86b0*/  R2UR UR8, R10 ;  /* 0x000000000a0872ca */ /* 0x000fe200000e0000 */
[----:B------:R-:W-:Y:S01]  /*86c0*/  VIADD R6, R6, 0x1 ;  /* 0x0000000106067836 */ /* 0x000fe20000000000 */
[----:B------:R-:W-:Y:S01]  /*86d0*/  R2UR UR11, R19 ;  /* 0x00000000130b72ca */ /* 0x000fe200000e0000 */
[----:B------:R-:W-:Y:S01]  /*86e0*/  UIADD3.X UR25, URZ, UR21, URZ, UP1, !UPT ;  /* 0x000000153f197290 */ /* 0x000fe20008ffe43f */
[----:B------:R-:W-:Y:S01]  /*86f0*/  R2UR UR10, R20 ;  /* 0x00000000140a72ca */ /* 0x000fe200000e0000 */
[----:B------:R-:W-:Y:S01]  /*8700*/  UMOV UR6, 0x0 ;  /* 0x0000000000067882 */ /* 0x000fe20000000000 */
[----:B------:R-:W-:Y:S01]  /*8710*/  R2UR UR12, R4 ;  /* 0x00000000040c72ca */ /* 0x000fe200000e0000 */
[----:B------:R-:W-:Y:S01]  /*8720*/  UMOV UR7, 0x10000000 ;  /* 0x1000000000077882 */ /* 0x000fe20000000000 */
[----:B------:R-:W-:Y:S01]  /*8730*/  R2UR UR19, R18 ;  /* 0x00000000121372ca */ /* 0x000fe200000e0000 */
[----:B------:R-:W-:Y:S01]  /*8740*/  UMOV UR23, 0x30000 ;  /* 0x0003000000177882 */ /* 0x000fe20000000000 */
[----:B------:R-:W-:Y:S01]  /*8750*/  ISETP.GT.AND P4, PT, R22, 0x1, PT ;  /* 0x000000011600780c */ /* 0x000fe20003f84270 */
[----:B------:R-:W-:Y:S01]  /*8760*/  UIADD3 UR14, UR5, 0x100, URZ ;  /* 0x00000100050e7890 */ /* 0x000fe2000fffe03f */
[----:B------:R-:W-:Y:S01]  /*8770*/  ISETP.NE.AND P1, PT, R6, 0x3, PT ;  /* 0x000000030600780c */ /* 0x000fe20003f25270 */
[----:B------:R-:W-:Y:S01]  /*8780*/  UIADD3.X UR5, URZ, UR21, URZ, UP0, !UPT ;  /* 0x000000153f057290 */ /* 0x000fe200087fe43f */
[----:B------:R-:W-:Y:S01]  /*8790*/  VIADD R20, R20, 0x80 ;  /* 0x0000008014147836 */ /* 0x000fe20000000000 */
[----:B------:R-:W-:Y:S01]  /*87a0*/  UIADD3 UR15, UR15, 0x6100, UR8 ;  /* 0x000061000f0f7890 */ /* 0x000fe2000fffe008 */
[----:B------:R-:W-:-:S02]  /*87b0*/  SEL R10, RZ, 0x1, P1 ;  /* 0x00000001ff0a7807 */ /* 0x000fc40000800000 */
[----:B------:R-:W-:Y:S01]  /*87c0*/  UMOV UR8, UR14 ;  /* 0x0000000e00087c82 */ /* 0x000fe20008000000 */
[----:B------:R-:W-:Y:S02]  /*87d0*/  SEL R6, R6, RZ, P1 ;  /* 0x000000ff06067207 */ /* 0x000fe40000800000 */
[----:B------:R-:W-:Y:S01]  /*87e0*/  LOP3.LUT R5, R5, R10, RZ, 0x3c, !PT ;  /* 0x0000000a05057212 */ /* 0x000fe200078e3cff */
[----:B------:R0:W-:Y:S02]  /*87f0*/  UTMALDG.3D [UR8], [UR4], desc[UR6] ;  /* 0x00000608040075b4 */ /* 0x0001e40008011000 */
[----:B0-----:R-:W-:Y:S01]  /*8800*/  UMOV UR11, UR19 ;  /* 0x00000013000b7c82 */ /* 0x001fe20008000000 */
[----:B------:R-:W-:Y:S02]  /*8810*/  UMOV UR8, UR15 ;  /* 0x0000000f00087c82 */ /* 0x000fe40008000000 */
[----:B------:R0:W-:Y:S02]  /*8820*/  UTMALDG.3D.MULTICAST [UR8], [UR24], UR23, desc[UR6] ;  /* 0x00000608180073b4 */ /* 0x0001e40008011817 */
[----:B0-----:R-:W-:Y:S05]  /*8830*/  @P4 BRA `(.L_x_181) ;  /* 0xfffffffc00404947 */ /* 0x001fea000383ffff */
.L_x_177:
[----:B------:R-:W-:Y:S05]  /*8840*/  BSYNC B1 ;  /* 0x0000000000017941 */ /* 0x000fea0003800000 */
.L_x_176:
[----:B------:R-:W-:Y:S01]  /*8850*/  LOP3.LUT P5, RZ, R15, 0xff, RZ, 0xc0, !PT ;  /* 0x000000ff0fff7812 */ /* 0x000fe200078ac0ff */
[----:B------:R-:W-:Y:S01]  /*8860*/  VIADD R6, R13, UR13 ;  /* 0x0000000d0d067c36 */ /* 0x000fe20008000000 */
[----:B------:R-:W-:Y:S01]  /*8870*/  ULDC.64 UR4, c[0x0][0x650] ;  /* 0x0001940000047ab9 */ /* 0x000fe20000000a00 */
[----:B------:R-:W-:Y:S01]  /*8880*/  IMAD.U32 R11, RZ, RZ, UR13 ;  /* 0x0000000dff0b7e24 */ /* 0x000fe2000f8e00ff */
[----:B------:R-:W-:Y:S01]  /*8890*/  UISETP.GE.U32.AND UP0, UPT, UR13, 0x3, UPT ;  /* 0x000000030d00788c */ /* 0x000fe2000bf06070 */
[----:B------:R-:W-:Y:S01]  /*88a0*/  BSSY B1, `(.L_x_182) ;  /* 0x000006c000017945 */ /* 0x000fe20003800000 */
[----:B------:R-:W-:Y:S02]  /*88b0*/  ISETP.GT.U32.AND P1, PT, R6, 0x2, PT ;  /* 0x000000020600780c */ /* 0x000fe40003f24070 */
[----:B------:R-:W-:Y:S02]  /*88c0*/  PRMT R15, RZ, 0x7610, R15 ;  /* 0x00007610ff0f7816 */ /* 0x000fe4000000000f */
[----:B------:R-:W-:-:S02]  /*88d0*/  ISETP.LT.U32.AND P1, PT, R11, 0x3, P1 ;  /* 0x000000030b00780c */ /* 0x000fc40000f21070 */
[----:B------:R-:W-:Y:S01]  /*88e0*/  PLOP3.LUT P4, PT, PT, PT, UP0, 0x80, 0x0 ;  /* 0x000000000000781c */ /* 0x000fe20003f8f008 */
[----:B------:R-:W0:Y:S01]  /*88f0*/  @P5 S2R R5, SR_CgaCtaId ;  /* 0x0000000000055919 */ /* 0x000e220000008800 */
[----:B------:R-:W-:-:S04]  /*8900*/  @P5 MOV R4, 0x400 ;  /* 0x0000040000045802 */ /* 0x000fc80000000f00 */
[----:B0-----:R-:W-:Y:S01]  /*8910*/  @P5 LEA R10, R5, R4, 0x18 ;  /* 0x00000004050a5211 */ /* 0x001fe200078ec0ff */
[----:B------:R-:W-:-:S03]  /*8920*/  IMAD.WIDE.U32 R4, R6, -0x55555555, RZ ;  /* 0xaaaaaaab06047825 */ /* 0x000fc600078e00ff */
[----:B------:R0:W-:Y:S01]  /*8930*/  @P5 SYNCS.ARRIVE.TRANS64.A1T0 RZ, [R10+URZ+0x68], RZ ;  /* 0x000068ff0aff59a7 */ /* 0x0001e2000810003f */
[----:B------:R-:W-:Y:S01]  /*8940*/  IADD3 R2, P5, R2, R8, RZ ;  /* 0x0000000802027210 */ /* 0x000fe20007fbe0ff */
[----:B------:R-:W-:Y:S01]  /*8950*/  IMAD.MOV.U32 R4, RZ, RZ, -0x1 ;  /* 0xffffffffff047424 */ /* 0x000fe200078e00ff */
[----:B------:R-:W-:Y:S02]  /*8960*/  SHF.R.U32.HI R11, RZ, 0x1, R5 ;  /* 0x00000001ff0b7819 */ /* 0x000fe40000011605 */
[----:B------:R-:W-:Y:S01]  /*8970*/  SEL R5, RZ, 0x1, !P1 ;  /* 0x00000001ff057807 */ /* 0x000fe20004800000 */
[----:B------:R-:W-:Y:S01]  /*8980*/  IMAD.X R3, R3, 0x1, R0, P5 ;  /* 0x0000000103037824 */ /* 0x000fe200028e0600 */
[----:B------:R-:W-:Y:S01]  /*8990*/  ISETP.GE.U32.AND P1, PT, R2, UR4, PT ;  /* 0x0000000402007c0c */ /* 0x000fe2000bf26070 */
[----:B------:R-:W-:Y:S01]  /*89a0*/  IMAD R13, R11, -0x3, R6 ;  /* 0xfffffffd0b0d7824 */ /* 0x000fe200078e0206 */
[----:B------:R-:W-:Y:S01]  /*89b0*/  LOP3.LUT R12, R12, R5, RZ, 0x3c, !PT ;  /* 0x000000050c0c7212 */ /* 0x000fe200078e3cff */
[----:B------:R-:W-:Y:S01]  /*89c0*/  IMAD.MOV.U32 R6, RZ, RZ, -0x1 ;  /* 0xffffffffff067424 */ /* 0x000fe200078e00ff */
[----:B------:R-:W-:Y:S01]  /*89d0*/  ISETP.GE.U32.AND.EX P1, PT, R3, UR5, PT, P1 ;  /* 0x0000000503007c0c */ /* 0x000fe2000bf26110 */
[----:B------:R-:W-:Y:S01]  /*89e0*/  IMAD.MOV.U32 R5, RZ, RZ, -0x1 ;  /* 0xffffffffff057424 */ /* 0x000fe200078e00ff */
[----:B------:R-:W-:-:S02]  /*89f0*/  @P4 LOP3.LUT R12, R12, 0x1, R11, 0x78, !PT ;  /* 0x000000010c0c4812 */ /* 0x000fc400078e780b */
[----:B0-----:R-:W-:-:S09]  /*8a00*/  PRMT R10, RZ, 0x7610, R10 ;  /* 0x00007610ff0a7816 */ /* 0x001fd2000000000a */
[----:B------:R-:W-:Y:S05]  /*8a10*/  @P1 BRA `(.L_x_183) ;  /* 0x0000000400501947 */ /* 0x000fea0003800000 */
[----:B------:R-:W0:Y:S01]  /*8a20*/  S2R R6, SR_CTAID.X ;  /* 0x0000000000067919 */ /* 0x000e220000002500 */
[----:B------:R-:W-:Y:S01]  /*8a30*/  ULDC.64 UR4, c[0x0][0x628] ;  /* 0x00018a0000047ab9 */ /* 0x000fe20000000a00 */
[----:B------:R-:W-:Y:S01]  /*8a40*/  ULDC UR7, c[0x0][0x630] ;  /* 0x00018c0000077ab9 */ /* 0x000fe20000000800 */
[----:B------:R-:W-:Y:S01]  /*8a50*/  ISETP.NE.U32.AND P1, PT, RZ, UR4, PT ;  /* 0x00000004ff007c0c */ /* 0x000fe2000bf25070 */
[----:B------:R-:W1:Y:S01]  /*8a60*/  S2R R19, SR_CTAID.Y ;  /* 0x0000000000137919 */ /* 0x000e620000002600 */
[----:B------:R-:W-:Y:S01]  /*8a70*/  ULDC UR8, c[0x0][0x150] ;  /* 0x0000540000087ab9 */ /* 0x000fe20000000800 */
[----:B------:R-:W-:Y:S01]  /*8a80*/  IMAD.MOV.U32 R4, RZ, RZ, R2 ;  /* 0x000000ffff047224 */ /* 0x000fe200078e0002 */
[----:B------:R-:W-:Y:S01]  /*8a90*/  ISETP.NE.AND.EX P1, PT, RZ, UR5, PT, P1 ;  /* 0x00000005ff007c0c */ /* 0x000fe2000bf25310 */
[----:B------:R-:W-:Y:S01]  /*8aa0*/  IMAD.MOV.U32 R5, RZ, RZ, R3 ;  /* 0x000000ffff057224 */ /* 0x000fe200078e0003 */
[----:B0-----:R-:W-:-:S11]  /*8ab0*/  I2FP.F32.U32 R20, R6 ;  /* 0x0000000600147245 */ /* 0x001fd60000201000 */
[----:B------:R-:W-:Y:S05]  /*8ac0*/  @!P1 BRA `(.L_x_184) ;  /* 0x0000000000289947 */ /* 0x000fea0003800000 */
[----:B------:R-:W-:Y:S02]  /*8ad0*/  ULDC UR6, c[0x0][0x634] ;  /* 0x00018d0000067ab9 */ /* 0x000fe40000000800 */
[----:B------:R-:W-:-:S05]  /*8ae0*/  IADD3 R5, P1, R2, UR6, RZ ;  /* 0x0000000602057c10 */ /* 0x000fca000ff3e0ff */
[----:B------:R-:W-:-:S04]  /*8af0*/  IMAD.X R21, RZ, RZ, R3, P1 ;  /* 0x000000ffff157224 */ /* 0x000fc800008e0603 */
[----:B------:R-:W-:-:S04]  /*8b00*/  IMAD.WIDE.U32 R10, R21, UR4, RZ ;  /* 0x00000004150a7c25 */ /* 0x000fc8000f8e00ff */
[----:B------:R-:W-:-:S04]  /*8b10*/  IMAD.WIDE.U32 R10, P1, R5, UR5, R10 ;  /* 0x00000005050a7c25 */ /* 0x000fc8000f82000a */
[----:B------:R-:W-:-:S04]  /*8b20*/  IMAD.WIDE.U32 R4, R5, UR4, RZ ;  /* 0x0000000405047c25 */ /* 0x000fc8000f8e00ff */
[----:B------:R-:W-:Y:S01]  /*8b30*/  IMAD.MOV.U32 R4, RZ, RZ, R11 ;  /* 0x000000ffff047224 */ /* 0x000fe200078e000b */
[----:B------:R-:W-:Y:S01]  /*8b40*/  IADD3 RZ, P4, R5, R10, RZ ;  /* 0x0000000a05ff7210 */ /* 0x000fe20007f9e0ff */
[----:B------:R-:W-:-:S04]  /*8b50*/  IMAD.X R5, RZ, RZ, RZ, P1 ;  /* 0x000000ffff057224 */ /* 0x000fc800008e06ff */
[----:B------:R-:W-:-:S08]  /*8b60*/  IMAD.WIDE.U32.X R4, R21, UR5, R4, P4 ;  /* 0x0000000515047c25 */ /* 0x000fd0000a0e0404 */
.L_x_184:
[--C-:B------:R-:W-:Y:S01]  /*8b70*/  SHF.R.U64 R18, R4, UR7, R5.reuse ;  /* 0x0000000704127c19 */ /* 0x100fe20008001205 */
[----:B------:R-:W-:Y:S01]  /*8b80*/  FMUL R20, R20, UR8 ;  /* 0x0000000814147c20 */ /* 0x000fe20008400000 */
[----:B------:R-:W0:Y:S01]  /*8b90*/  LDC R21, c[0x0][0x144] ;  /* 0x00005100ff157b82 */ /* 0x000e220000000800 */
[----:B-1----:R-:W-:Y:S01]  /*8ba0*/  I2FP.F32.U32 R10, R19 ;  /* 0x00000013000a7245 */ /* 0x002fe20000201000 */
[----:B------:R-:W-:Y:S01]  /*8bb0*/  ULDC UR6, c[0x0][0x154] ;  /* 0x0000550000067ab9 */ /* 0x000fe20000000800 */
[----:B------:R-:W-:Y:S01]  /*8bc0*/  SHF.R.U32.HI R4, RZ, UR7, R5 ;  /* 0x00000007ff047c19 */ /* 0x000fe20008011605 */
[----:B------:R-:W-:Y:S01]  /*8bd0*/  ULDC.64 UR4, c[0x0][0x620] ;  /* 0x0001880000047ab9 */ /* 0x000fe20000000a00 */
[----:B------:R-:W-:Y:S01]  /*8be0*/  IADD3 R5, P1, RZ, -R18, RZ ;  /* 0x80000012ff057210 */ /* 0x000fe20007f3e0ff */
[----:B------:R-:W1:Y:S01]  /*8bf0*/  F2I.U32.TRUNC.NTZ R20, R20 ;  /* 0x0000001400147305 */ /* 0x000e62000020f000 */
[----:B------:R-:W-:Y:S01]  /*8c00*/  FMUL R10, R10, UR6 ;  /* 0x000000060a0a7c20 */ /* 0x000fe20008400000 */
[----:B------:R-:W2:Y:S01]  /*8c10*/  LDC R22, c[0x0][0x148] ;  /* 0x00005200ff167b82 */ /* 0x000ea20000000800 */
[----:B------:R-:W-:Y:S01]  /*8c20*/  ULDC.64 UR6, c[0x0][0x640] ;  /* 0x0001900000067ab9 */ /* 0x000fe20000000a00 */
[----:B------:R-:W-:Y:S01]  /*8c30*/  IMAD.X R4, RZ, RZ, ~R4, P1 ;  /* 0x000000ffff047224 */ /* 0x000fe200008e0e04 */
[----:B------:R-:W-:-:S03]  /*8c40*/  ISETP.NE.U32.AND P1, PT, RZ, UR6, PT ;  /* 0x00000006ff007c0c */ /* 0x000fc6000bf25070 */
[----:B------:R-:W-:Y:S01]  /*8c50*/  IMAD R4, R4, UR4, RZ ;  /* 0x0000000404047c24 */ /* 0x000fe2000f8e02ff */
[----:B------:R-:W3:Y:S01]  /*8c60*/  F2I.U32.TRUNC.NTZ R10, R10 ;  /* 0x0000000a000a7305 */ /* 0x000ee2000020f000 */
[----:B------:R-:W-:Y:S02]  /*8c70*/  ISETP.NE.AND.EX P1, PT, RZ, UR7, PT, P1 ;  /* 0x00000007ff007c0c */ /* 0x000fe4000bf25310 */
[C---:B------:R-:W-:Y:S02]  /*8c80*/  IMAD R11, R5.reuse, UR5, R4 ;  /* 0x00000005050b7c24 */ /* 0x040fe4000f8e0204 */
[----:B------:R-:W-:Y:S01]  /*8c90*/  IMAD.WIDE.U32 R4, R5, UR4, R2 ;  /* 0x0000000405047c25 */ /* 0x000fe2000f8e0002 */
[----:B------:R-:W-:-:S03]  /*8ca0*/  ULDC UR4, c[0x0][0x618] ;  /* 0x0001860000047ab9 */ /* 0x000fc60000000800 */
[----:B-1----:R-:W-:Y:S02]  /*8cb0*/  IMAD.MOV R20, RZ, RZ, -R20 ;  /* 0x000000ffff147224 */ /* 0x002fe400078e0a14 */
[----:B------:R-:W-:Y:S02]  /*8cc0*/  IMAD.IADD R5, R5, 0x1, R11 ;  /* 0x0000000105057824 */ /* 0x000fe400078e020b */
[----:B0-----:R-:W-:-:S03]  /*8cd0*/  IMAD R6, R21, R20, R6 ;  /* 0x0000001415067224 */ /* 0x001fc600078e0206 */
[--C-:B------:R-:W-:Y:S01]  /*8ce0*/  SHF.R.U64 R20, R4, UR4, R5.reuse ;  /* 0x0000000404147c19 */ /* 0x100fe20008001205 */
[----:B---3--:R-:W-:Y:S01]  /*8cf0*/  IMAD.MOV R4, RZ, RZ, -R10 ;  /* 0x000000ffff047224 */ /* 0x008fe200078e0a0a */
[----:B------:R-:W-:Y:S01]  /*8d00*/  SHF.R.U32.HI R5, RZ, UR4, R5 ;  /* 0x00000004ff057c19 */ /* 0x000fe20008011605 */
[----:B------:R-:W-:Y:S02]  /*8d10*/  ULDC UR4, c[0x0][0x608] ;  /* 0x0001820000047ab9 */ /* 0x000fe40000000800 */
[----:B--2---:R-:W-:Y:S01]  /*8d20*/  @P2 IMAD R6, R22, R4, R19 ;  /* 0x0000000416062224 */ /* 0x004fe200078e0213 */
[--C-:B------:R-:W-:Y:S02]  /*8d30*/  SHF.R.U64 R22, R20, UR4, R5.reuse ;  /* 0x0000000414167c19 */ /* 0x100fe40008001205 */
[----:B------:R-:W-:Y:S01]  /*8d40*/  SHF.R.U32.HI R5, RZ, UR4, R5 ;  /* 0x00000004ff057c19 */ /* 0x000fe20008011605 */
[----:B------:R-:W-:-:S03]  /*8d50*/  ULDC UR4, c[0x0][0x658] ;  /* 0x0001960000047ab9 */ /* 0x000fc60000000800 */
[--C-:B------:R-:W-:Y:S02]  /*8d60*/  SHF.R.U64 R19, R22, UR4, R5.reuse ;  /* 0x0000000416137c19 */ /* 0x100fe40008001205 */
[----:B------:R-:W-:-:S03]  /*8d70*/  SHF.R.U32.HI R21, RZ, UR4, R5 ;  /* 0x00000004ff157c19 */ /* 0x000fc60008011605 */
[----:B------:R-:W-:Y:S02]  /*8d80*/  IMAD.MOV.U32 R10, RZ, RZ, R19 ;  /* 0x000000ffff0a7224 */ /* 0x000fe400078e0013 */
[----:B------:R-:W-:Y:S01]  /*8d90*/  IMAD.MOV.U32 R5, RZ, RZ, R21 ;  /* 0x000000ffff057224 */ /* 0x000fe200078e0015 */
[----:B------:R-:W-:Y:S06]  /*8da0*/  @!P1 BRA `(.L_x_185) ;  /* 0x00000000002c9947 */ /* 0x000fec0003800000 */
        /* <DEDUP_REMOVED lines=9> */
[----:B------:R-:W-:-:S04]  /*8e40*/  IMAD.WIDE.U32.X R4, R21, UR7, R4, P4 ;  /* 0x0000000715047c25 */ /* 0x000fc8000a0e0404 */
[----:B------:R-:W-:-:S07]  /*8e50*/  IMAD.MOV.U32 R10, RZ, RZ, R4 ;  /* 0x000000ffff0a7224 */ /* 0x000fce00078e0004 */
.L_x_185:
[----:B------:R-:W-:Y:S01]  /*8e60*/  ULDC UR4, c[0x0][0x648] ;  /* 0x0001920000047ab9 */ /* 0x000fe20000000800 */
[----:B------:R-:W-:Y:S01]  /*8e70*/  LOP3.LUT R4, R22, UR17, RZ, 0xc0, !PT ;  /* 0x0000001116047c12 */ /* 0x000fe2000f8ec0ff */
[----:B------:R-:W-:Y:S01]  /*8e80*/  ULDC UR5, c[0x0][0x610] ;  /* 0x0001840000057ab9 */ /* 0x000fe20000000800 */
[----:B------:R-:W-:Y:S01]  /*8e90*/  SHF.R.U64 R5, R10, UR4, R5 ;  /* 0x000000040a057c19 */ /* 0x000fe20008001205 */
[----:B------:R-:W-:Y:S01]  /*8ea0*/  ULDC UR4, c[0x0][0x638] ;  /* 0x00018e0000047ab9 */ /* 0x000fe20000000800 */
[----:B------:R-:W-:-:S03]  /*8eb0*/  LOP3.LUT R20, R20, UR16, RZ, 0xc0, !PT ;  /* 0x0000001014147c12 */ /* 0x000fc6000f8ec0ff */
[----:B------:R-:W-:Y:S02]  /*8ec0*/  IMAD.MOV R10, RZ, RZ, -R5 ;  /* 0x000000ffff0a7224 */ /* 0x000fe400078e0a05 */
[----:B------:R-:W-:Y:S02]  /*8ed0*/  IMAD R5, R5, UR18, R4 ;  /* 0x0000001205057c24 */ /* 0x000fe4000f8e0204 */
[----:B------:R-:W-:Y:S01]  /*8ee0*/  IMAD R19, R10, UR4, R19 ;  /* 0x000000040a137c24 */ /* 0x000fe2000f8e0213 */
[----:B------:R-:W-:Y:S01]  /*8ef0*/  ULDC UR4, c[0x0][0x600] ;  /* 0x0001800000047ab9 */ /* 0x000fe20000000800 */
[----:B------:R-:W-:Y:S02]  /*8f00*/  IMAD R6, R5, UR5, R6 ;  /* 0x0000000505067c24 */ /* 0x000fe4000f8e0206 */
[----:B------:R-:W-:Y:S02]  /*8f10*/  IMAD R19, R19, UR4, R20 ;  /* 0x0000000413137c24 */ /* 0x000fe4000f8e0214 */
[----:B------:R-:W-:-:S02]  /*8f20*/  IMAD.MOV.U32 R10, RZ, RZ, 0x1 ;  /* 0x00000001ff0a7424 */ /* 0x000fc400078e00ff */
[----:B------:R-:W-:Y:S01]  /*8f30*/  IMAD.MOV.U32 R4, RZ, RZ, R18 ;  /* 0x000000ffff047224 */ /* 0x000fe200078e0012 */
[----:B------:R-:W-:Y:S02]  /*8f40*/  SEL R5, R19, R6, !P2 ;  /* 0x0000000613057207 */ /* 0x000fe40005000000 */
[----:B------:R-:W-:-:S07]  /*8f50*/  SEL R6, R6, R19, !P2 ;  /* 0x0000001306067207 */ /* 0x000fce0005000000 */
.L_x_183:
[----:B------:R-:W-:Y:S05]  /*8f60*/  BSYNC B1 ;  /* 0x0000000000017941 */ /* 0x000fea0003800000 */
.L_x_182:
[----:B------:R-:W-:-:S13]  /*8f70*/  LOP3.LUT P1, RZ, R10, 0xff, RZ, 0xc0, !PT ;  /* 0x000000ff0aff7812 */ /* 0x000fda000782c0ff */
[----:B------:R-:W-:Y:S05]  /*8f80*/  @P1 BRA `(.L_x_186) ;  /* 0xfffffff400381947 */ /* 0x000fea000383ffff */
[----:B------:R-:W-:Y:S05]  /*8f90*/  BSYNC B0 ;  /* 0x0000000000007941 */ /* 0x000fea0003800000 */
.L_x_174:
[----:B------:R-:W-:-:S03]  /*8fa0*/  UMOV UR4, 0xffffffff ;  /* 0xffffffff00047882 */ /* 0x000fc60000000000 */
[----:B------:R-:W-:Y:S05]  /*8fb0*/  BRA.DIV UR4, `(.L_x_187) ;  /* 0x0000000604287947 */ /* 0x000fea000b800000 */
[----:B------:R-:W-:-:S13]  /*8fc0*/  ELECT P0, URZ, PT ;  /* 0x00000000003f782f */ /* 0x000fda0003800000 */
.L_x_202:
[----:B------:R-:W-:Y:S04]  /*8fd0*/  BSSY B0, `(.L_x_188) ;  /* 0x0000022000007945 */ /* 0x000fe80003800000 */
[----:B------:R-:W-:Y:S05]  /*8fe0*/  @!P0 BRA `(.L_x_189) ;  /* 0x0000000000808947 */ /* 0x000fea0003800000 */
[----:B------:R-:W-:-:S04]  /*8ff0*/  LOP3.LUT R7, R7, 0x2, RZ, 0xfc, !PT ;  /* 0x0000000207077812 */ /* 0x000fc800078efcff */
[----:B------:R-:W-:-:S13]  /*9000*/  ISETP.NE.AND P0, PT, R7, 0x3, PT ;  /* 0x000000030700780c */ /* 0x000fda0003f05270 */
[----:B------:R-:W-:Y:S05]  /*9010*/  @!P0 BRA `(.L_x_190) ;  /* 0x0000000000048947 */ /* 0x000fea0003800000 */
[----:B------:R-:W-:Y:S01]  /*9020*/  BPT.TRAP 0x1 ;  /* 0x000000040000795c */ /* 0x000fe20000300000 */
.L_x_190:
[----:B------:R-:W0:Y:S01]  /*9030*/  S2R R3, SR_CgaCtaId ;  /* 0x0000000000037919 */ /* 0x000e220000008800 */
[----:B------:R-:W-:Y:S02]  /*9040*/  MOV R0, 0x400 ;  /* 0x0000040000007802 */ /* 0x000fe40000000f00 */
[----:B------:R-:W-:Y:S02]  /*9050*/  SHF.L.U32 R2, R12, 0x1f, RZ ;  /* 0x0000001f0c027819 */ /* 0x000fe400000006ff */
[----:B0-----:R-:W-:-:S05]  /*9060*/  LEA R0, R3, R0, 0x18 ;  /* 0x0000000003007211 */ /* 0x001fca00078ec0ff */
[----:B------:R-:W-:-:S04]  /*9070*/  VIADD R0, R0, 0x18 ;  /* 0x0000001800007836 */ /* 0x000fc80000000000 */
[C---:B------:R-:W-:Y:S02]  /*9080*/  IMAD R7, R13.reuse, 0x8, R0 ;  /* 0x000000080d077824 */ /* 0x040fe400078e0200 */
[----:B------:R-:W-:Y:S02]  /*9090*/  VIADD R13, R13, 0x1 ;  /* 0x000000010d0d7836 */ /* 0x000fe40000000000 */
[----:B------:R-:W0:Y:S03]  /*90a0*/  SYNCS.PHASECHK.TRANS64.TRYWAIT P0, [R7+URZ], R2 ;  /* 0x00000002070075a7 */ /* 0x000e26000800017f */
[----:B------:R-:W-:-:S04]  /*90b0*/  ISETP.NE.AND P1, PT, R13, 0x3, PT ;  /* 0x000000030d00780c */ /* 0x000fc80003f25270 */
[----:B------:R-:W-:Y:S02]  /*90c0*/  SEL R3, RZ, 0x1, P1 ;  /* 0x00000001ff037807 */ /* 0x000fe40000800000 */
[----:B------:R-:W-:Y:S02]  /*90d0*/  SEL R13, R13, RZ, P1 ;  /* 0x000000ff0d0d7207 */ /* 0x000fe40000800000 */
[----:B------:R-:W-:-:S03]  /*90e0*/  LOP3.LUT R9, R12, R3, RZ, 0x3c, !PT ;  /* 0x000000030c097212 */ /* 0x000fc600078e3cff */
[----:B------:R-:W-:Y:S01]  /*90f0*/  IMAD R6, R13, 0x8, R0 ;  /* 0x000000080d067824 */ /* 0x000fe200078e0200 */
[----:B------:R-:W-:Y:S01]  /*9100*/  SHF.L.U32 R5, R9, 0x1f, RZ ;  /* 0x0000001f09057819 */ /* 0x000fe200000006ff */
[----:B0-----:R-:W-:Y:S06]  /*9110*/  @!P0 BRA `(.L_x_191) ;  /* 0x0000000000f48947 */ /* 0x001fec0003800000 */
.L_x_203:
[----:B------:R-:W1:Y:S01]  /*9120*/  SYNCS.PHASECHK.TRANS64.TRYWAIT P0, [R6+URZ], R5 ;  /* 0x00000005060075a7 */ /* 0x000e62000800017f */
[----:B0-----:R-:W-:-:S05]  /*9130*/  VIADD R2, R13, 0x1 ;  /* 0x000000010d027836 */ /* 0x001fca0000000000 */
[----:B------:R-:W-:-:S04]  /*9140*/  ISETP.NE.AND P1, PT, R2, 0x3, PT ;  /* 0x000000030200780c */ /* 0x000fc80003f25270 */
[----:B------:R-:W-:Y:S02]  /*9150*/  SEL R4, RZ, 0x1, P1 ;  /* 0x00000001ff047807 */ /* 0x000fe40000800000 */
[----:B------:R-:W-:Y:S02]  /*9160*/  SEL R3, R2, RZ, P1 ;  /* 0x000000ff02037207 */ /* 0x000fe40000800000 */
[----:B------:R-:W-:Y:S01]  /*9170*/  LOP3.LUT R4, R9, R4, RZ, 0x3c, !PT ;  /* 0x0000000409047212 */ /* 0x000fe200078e3cff */
[----:B-1----:R-:W-:Y:S06]  /*9180*/  @!P0 BRA `(.L_x_192) ;  /* 0x0000000000ec8947 */ /* 0x002fec0003800000 */
.L_x_204:
[----:B------:R-:W-:Y:S01]  /*9190*/  IMAD R3, R3, 0x8, R0 ;  /* 0x0000000803037824 */ /* 0x000fe200078e0200 */
[----:B------:R-:W-:-:S07]  /*91a0*/  SHF.L.U32 R0, R4, 0x1f, RZ ;  /* 0x0000001f04007819 */ /* 0x000fce00000006ff */
.L_x_193:
[----:B-1----:R1:W2:Y:S02]  /*91b0*/  SYNCS.PHASECHK.TRANS64.TRYWAIT P0, [R3+URZ], R0 ;  /* 0x00000000030075a7 */ /* 0x0022a4000800017f */
[----:B--2---:R-:W-:Y:S05]  /*91c0*/  @!P0 NANOSLEEP.SYNCS 0x989680 ;  /* 0x009896800000895d */ /* 0x004fea0003900000 */
[----:B------:R-:W2:Y:S02]  /*91d0*/  @!P0 SYNCS.PHASECHK.TRANS64 P0, [R3+URZ], R0 ;  /* 0x00000000030085a7 */ /* 0x000ea4000800007f */
[----:B--2---:R-:W-:Y:S05]  /*91e0*/  @!P0 BRA `(.L_x_193) ;  /* 0xfffffffc00f08947 */ /* 0x004fea000383ffff */
.L_x_189:
[----:B------:R-:W-:Y:S05]  /*91f0*/  BSYNC B0 ;  /* 0x0000000000007941 */ /* 0x000fea0003800000 */
.L_x_188:
[----:B------:R-:W-:Y:S05]  /*9200*/  EXIT ;  /* 0x000000000000794d */ /* 0x000fea0003800000 */
.L_x_19:
[----:B0-----:R-:W-:-:S04]  /*9210*/  IMAD.U32 R19, RZ, RZ, UR11 ;  /* 0x0000000bff137e24 */ /* 0x001fc8000f8e00ff */
[----:B------:R0:W1:Y:S03]  /*9220*/  SYNCS.PHASECHK.TRANS64.TRYWAIT P0, [R19+URZ+-0x8], R18 ;  /* 0xfffff812130075a7 */ /* 0x000066000800017f */
[----:B-1----:R-:W-:Y:S05]  /*9230*/  @!P0 NANOSLEEP.SYNCS 0x989680 ;  /* 0x009896800000895d */ /* 0x002fea0003900000 */
[----:B------:R-:W1:Y:S02]  /*9240*/  @!P0 SYNCS.PHASECHK.TRANS64 P0, [R19+URZ+-0x8], R18 ;  /* 0xfffff812130085a7 */ /* 0x000e64000800007f */
[----:B-1----:R-:W-:Y:S05]  /*9250*/  @!P0 BRA `(.L_x_19) ;  /* 0xfffffffc00ec8947 */ /* 0x002fea000383ffff */
[----:B------:R-:W-:Y:S05]  /*9260*/  BRA `(.L_x_194) ;  /* 0xffffff8400007947 */ /* 0x000fea000383ffff */
.L_x_24:
[----:B-1----:R-:W-:-:S04]  /*9270*/  IMAD.U32 R19, RZ, RZ, UR6 ;  /* 0x00000006ff137e24 */ /* 0x002fc8000f8e00ff */
[----:B------:R1:W4:Y:S03]  /*9280*/  SYNCS.PHASECHK.TRANS64.TRYWAIT P0, [R19+URZ], R18 ;  /* 0x00000012130075a7 */ /* 0x000326000800017f */
[----:B----4-:R-:W-:Y:S05]  /*9290*/  @!P0 NANOSLEEP.SYNCS 0x989680 ;  /* 0x009896800000895d */ /* 0x010fea0003900000 */
[----:B------:R-:W4:Y:S02]  /*92a0*/  @!P0 SYNCS.PHASECHK.TRANS64 P0, [R19+URZ], R18 ;  /* 0x00000012130085a7 */ /* 0x000f24000800007f */
[----:B----4-:R-:W-:Y:S05]  /*92b0*/  @!P0 BRA `(.L_x_24) ;  /* 0xfffffffc00ec8947 */ /* 0x010fea000383ffff */
[----:B------:R-:W-:Y:S05]  /*92c0*/  BRA `(.L_x_23) ;  /* 0xffffff88002c7947 */ /* 0x000fea000383ffff */
.L_x_30:
[----:B-1----:R-:W-:-:S04]  /*92d0*/  IMAD.U32 R21, RZ, RZ, UR16 ;  /* 0x00000010ff157e24 */ /* 0x002fc8000f8e00ff */
[----:B------:R1:W4:Y:S03]  /*92e0*/  SYNCS.PHASECHK.TRANS64.TRYWAIT P0, [R21+URZ], R20 ;  /* 0x00000014150075a7 */ /* 0x000326000800017f */
[----:B----4-:R-:W-:Y:S05]  /*92f0*/  @!P0 NANOSLEEP.SYNCS 0x989680 ;  /* 0x009896800000895d */ /* 0x010fea0003900000 */
[----:B------:R-:W4:Y:S02]  /*9300*/  @!P0 SYNCS.PHASECHK.TRANS64 P0, [R21+URZ], R20 ;  /* 0x00000014150085a7 */ /* 0x000f24000800007f */
[----:B----4-:R-:W-:Y:S05]  /*9310*/  @!P0 BRA `(.L_x_30) ;  /* 0xfffffffc00ec8947 */ /* 0x010fea000383ffff */
[----:B------:R-:W-:Y:S05]  /*9320*/  BRA `(.L_x_29) ;  /* 0xffffff9000947947 */ /* 0x000fea000383ffff */
.L_x_38:
[----:B0-----:R-:W-:-:S04]  /*9330*/  IMAD.U32 R19, RZ, RZ, UR11 ;  /* 0x0000000bff137e24 */ /* 0x001fc8000f8e00ff */
[----:B------:R0:W1:Y:S03]  /*9340*/  SYNCS.PHASECHK.TRANS64.TRYWAIT P0, [R19+URZ+0x8], R18 ;  /* 0x00000812130075a7 */ /* 0x000066000800017f */
[----:B-1----:R-:W-:Y:S05]  /*9350*/  @!P0 NANOSLEEP.SYNCS 0x989680 ;  /* 0x009896800000895d */ /* 0x002fea0003900000 */
[----:B------:R-:W1:Y:S02]  /*9360*/  @!P0 SYNCS.PHASECHK.TRANS64 P0, [R19+URZ+0x8], R18 ;  /* 0x00000812130085a7 */ /* 0x000e64000800007f */
[----:B-1----:R-:W-:Y:S05]  /*9370*/  @!P0 BRA `(.L_x_38) ;  /* 0xfffffffc00ec8947 */ /* 0x002fea000383ffff */
[----:B------:R-:W-:Y:S05]  /*9380*/  BRA `(.L_x_195) ;  /* 0xffffffa000307947 */ /* 0x000fea000383ffff */
.L_x_175:
[----:B------:R-:W-:Y:S01]  /*9390*/  BSSY B1, `(.L_x_196) ;  /* 0x0000006000017945 */ /* 0x000fe20003800000 */
[----:B------:R-:W-:-:S07]  /*93a0*/  IMAD.MOV.U32 R10, RZ, RZ, -0x1 ;  /* 0xffffffffff0a7424 */ /* 0x000fce00078e00ff */
[----:B------:R-:W-:Y:S05]  /*93b0*/  WARPSYNC.COLLECTIVE R10, `(.L_x_197) ;  /* 0x000000000a0c7348 */ /* 0x000fea0003c00000 */
[----:B------:R-:W-:Y:S02]  /*93c0*/  ELECT P1, UR62, PT ;  /* 0x00000000003e782f */ /* 0x000fe40003820000 */
[----:B------:R-:W-:Y:S01]  /*93d0*/  MOV R10, UR62 ;  /* 0x0000003e000a7c02 */ /* 0x000fe20008000f00 */
[----:B------:R-:W-:Y:S10]  /*93e0*/  ENDCOLLECTIVE ;  /* 0x000000000000791b */ /* 0x000ff40003800000 */
.L_x_197:
[----:B------:R-:W-:Y:S05]  /*93f0*/  BSYNC B1 ;  /* 0x0000000000017941 */ /* 0x000fea0003800000 */
.L_x_196:
[----:B------:R-:W-:Y:S05]  /*9400*/  BRA `(.L_x_198) ;  /* 0xfffffff000247947 */ /* 0x000fea000383ffff */
.L_x_178:
[----:B-1----:R1:W2:Y:S02]  /*9410*/  SYNCS.PHASECHK.TRANS64.TRYWAIT P1, [R21+URZ+0x18], R10 ;  /* 0x0000180a150075a7 */ /* 0x0022a4000802017f */
[----:B--2---:R-:W-:Y:S05]  /*9420*/  @!P1 NANOSLEEP.SYNCS 0x989680 ;  /* 0x009896800000995d */ /* 0x004fea0003900000 */
[----:B------:R-:W2:Y:S02]  /*9430*/  @!P1 SYNCS.PHASECHK.TRANS64 P1, [R21+URZ+0x18], R10 ;  /* 0x0000180a150095a7 */ /* 0x000ea4000802007f */
[----:B--2---:R-:W-:Y:S05]  /*9440*/  @!P1 BRA `(.L_x_178) ;  /* 0xfffffffc00f09947 */ /* 0x004fea000383ffff */
[----:B------:R-:W-:Y:S05]  /*9450*/  BRA `(.L_x_199) ;  /* 0xfffffff000587947 */ /* 0x000fea000383ffff */
.L_x_187:
[----:B------:R-:W-:Y:S01]  /*9460*/  BSSY B0, `(.L_x_200) ;  /* 0x0000006000007945 */ /* 0x000fe20003800000 */
[----:B------:R-:W-:-:S07]  /*9470*/  IMAD.MOV.U32 R10, RZ, RZ, -0x1 ;  /* 0xffffffffff0a7424 */ /* 0x000fce00078e00ff */
[----:B------:R-:W-:Y:S05]  /*9480*/  WARPSYNC.COLLECTIVE R10, `(.L_x_201) ;  /* 0x000000000a0c7348 */ /* 0x000fea0003c00000 */
[----:B------:R-:W-:Y:S02]  /*9490*/  ELECT P1, UR62, PT ;  /* 0x00000000003e782f */ /* 0x000fe40003820000 */
[----:B------:R-:W-:Y:S01]  /*94a0*/  MOV R10, UR62 ;  /* 0x0000003e000a7c02 */ /* 0x000fe20008000f00 */
[----:B------:R-:W-:Y:S10]  /*94b0*/  ENDCOLLECTIVE ;  /* 0x000000000000791b */ /* 0x000ff40003800000 */
.L_x_201:
[----:B------:R-:W-:Y:S05]  /*94c0*/  BSYNC B0 ;  /* 0x0000000000007941 */ /* 0x000fea0003800000 */
.L_x_200:
[----:B------:R-:W-:Y:S01]  /*94d0*/  PLOP3.LUT P0, PT, P1, PT, PT, 0x80, 0x0 ;  /* 0x000000000000781c */ /* 0x000fe20000f0f070 */
[----:B------:R-:W-:-:S12]  /*94e0*/  BRA `(.L_x_202) ;  /* 0xfffffff800b87947 */ /* 0x000fd8000383ffff */
.L_x_191:
[----:B0-----:R0:W1:Y:S02]  /*94f0*/  SYNCS.PHASECHK.TRANS64.TRYWAIT P0, [R7+URZ], R2 ;  /* 0x00000002070075a7 */ /* 0x001064000800017f */
[----:B-1----:R-:W-:Y:S05]  /*9500*/  @!P0 NANOSLEEP.SYNCS 0x989680 ;  /* 0x009896800000895d */ /* 0x002fea0003900000 */
[----:B------:R-:W1:Y:S02]  /*9510*/  @!P0 SYNCS.PHASECHK.TRANS64 P0, [R7+URZ], R2 ;  /* 0x00000002070085a7 */ /* 0x000e64000800007f */
[----:B-1----:R-:W-:Y:S05]  /*9520*/  @!P0 BRA `(.L_x_191) ;  /* 0xfffffffc00f08947 */ /* 0x002fea000383ffff */
[----:B------:R-:W-:Y:S05]  /*9530*/  BRA `(.L_x_203) ;  /* 0xfffffff800f87947 */ /* 0x000fea000383ffff */
.L_x_192:
[----:B0-----:R0:W1:Y:S02]  /*9540*/  SYNCS.PHASECHK.TRANS64.TRYWAIT P0, [R6+URZ], R5 ;  /* 0x00000005060075a7 */ /* 0x001064000800017f */
[----:B-1----:R-:W-:Y:S05]  /*9550*/  @!P0 NANOSLEEP.SYNCS 0x989680 ;  /* 0x009896800000895d */ /* 0x002fea0003900000 */
[----:B------:R-:W1:Y:S02]  /*9560*/  @!P0 SYNCS.PHASECHK.TRANS64 P0, [R6+URZ], R5 ;  /* 0x00000005060085a7 */ /* 0x000e64000800007f */
[----:B-1----:R-:W-:Y:S05]  /*9570*/  @!P0 BRA `(.L_x_192) ;  /* 0xfffffffc00f08947 */ /* 0x002fea000383ffff */
[----:B------:R-:W-:Y:S05]  /*9580*/  BRA `(.L_x_204) ;  /* 0xfffffffc00007947 */ /* 0x000fea000383ffff */
.L_x_205:
[----:B------:R-:W-:-:S00]  /*9590*/  BRA `(.L_x_205) ;  /* 0xfffffffc00fc7947 */ /* 0x000fc0000383ffff */
[----:B------:R-:W-:-:S00]  /*95a0*/  NOP ;  /* 0x0000000000007918 */ /* 0x000fc00000000000 */
        /* <DEDUP_REMOVED lines=13> */
.L_x_206:


//--------------------- .nv.shared._ZN7cutlass13device_kernelINS_4gemm6kernel13GemmUniversalIN4cute5tupleIJiiiiEEENS1_10collective13CollectiveMmaINS1_37MainloopSm90TmaGmmaWarpSpecializedFP8ILi3ENS5_IJNS4_1CILi2EEENSA_ILi1EEESC_EEENS1_32KernelTmaWarpSpecializedPingpongEEENS5_IJNSA_ILi64EEENSA_ILi128EEESH_EEENS_12float_e5m2_tENS5_IJlSC_lEEESJ_SK_NS4_8TiledMMAINS4_8MMA_AtomIJNS4_4SM904GMMA31MMA_64x128x32_F32E5M2E5M2_SS_TNILNSO_7ScaleInE1ELSQ_1EEEEEENS4_6LayoutINS5_IJSC_SC_SC_EEENS5_IJNSA_ILi0EEESV_SV_EEEEENS5_IJNS4_10UnderscoreESY_SY_EEEEENS4_13SM90_TMA_LOADENS4_14ComposedLayoutINS4_7SwizzleILi3ELi4ELi3EEENS4_18smem_ptr_flag_bitsILi8EEENST_INS5_IJNSA_ILi8EEESH_EEENS5_IJSH_SC_EEEEEEEvNS4_8identityENS4_23SM90_TMA_LOAD_MULTICASTES1B_vS1C_EENS_8epilogue10collective6detail29Sm90TmaWarpSpecializedAdapterINS1G_15DefaultEpilogueISJ_SK_SK_NS1F_6thread17LinearCombinationISJ_Li1EffLNS1K_9ScaleType4KindE0ELNS_15FloatRoundStyleE2ESJ_EENS1_15EpilogueDefaultEEEEEvvEEEEvNT_6ParamsE --------------------------
	.section	.nv.shared._ZN7cutlass13device_kernelINS_4gemm6kernel13GemmUniversalIN4cute5tupleIJiiiiEEENS1_10collective13CollectiveMmaINS1_37MainloopSm90TmaGmmaWarpSpecializedFP8ILi3ENS5_IJNS4_1CILi2EEENSA_ILi1EEESC_EEENS1_32KernelTmaWarpSpecializedPingpongEEENS5_IJNSA_ILi64EEENSA_ILi128EEESH_EEENS_12float_e5m2_tENS5_IJlSC_lEEESJ_SK_NS4_8TiledMMAINS4_8MMA_AtomIJNS4_4SM904GMMA31MMA_64x128x32_F32E5M2E5M2_SS_TNILNSO_7ScaleInE1ELSQ_1EEEEEENS4_6LayoutINS5_IJSC_SC_SC_EEENS5_IJNSA_ILi0EEESV_SV_EEEEENS5_IJNS4_10UnderscoreESY_SY_EEEEENS4_13SM90_TMA_LOADENS4_14ComposedLayoutINS4_7SwizzleILi3ELi4ELi3EEENS4_18smem_ptr_flag_bitsILi8EEENST_INS5_IJNSA_ILi8EEESH_EEENS5_IJSH_SC_EEEEEEEvNS4_8identityENS4_23SM90_TMA_LOAD_MULTICASTES1B_vS1C_EENS_8epilogue10collective6detail29Sm90TmaWarpSpecializedAdapterINS1G_15DefaultEpilogueISJ_SK_SK_NS1F_6thread17LinearCombinationISJ_Li1EffLNS1K_9ScaleType4KindE0ELNS_15FloatRoundStyleE2ESJ_EENS1_15EpilogueDefaultEEEEEvvEEEEvNT_6ParamsE,"aw",@nobits
	.sectionflags	@""
	.align	16
	.zero		1024


//--------------------- .nv.shared.reserved.0     --------------------------
	.section	.nv.shared.reserved.0,"aw",@nobits
	.weak		__nv_reservedSMEM_offset_0_alias
	.size		__nv_reservedSMEM_offset_0_alias, 0, 0
	.other		__nv_reservedSMEM_offset_0_alias,@"STO_CUDA_RESERVED_SHARED STV_DEFAULT"
__nv_reservedSMEM_offset_0_alias:
	.zero		0


//--------------------- .nv.global                --------------------------
	.section	.nv.global,"aw",@nobits
.nv.global:
	.type		_ZN39_INTERNAL_98a2d8e2_4_k_cu_c8f45bf4_50924cute1_E,@object
	.size		_ZN39_INTERNAL_98a2d8e2_4_k_cu_c8f45bf4_50924cute1_E,(_ZN39_INTERNAL_98a2d8e2_4_k_cu_c8f45bf4_50924cuda3std3__45__cpo6cbeginE - _ZN39_INTERNAL_98a2d8e2_4_k_cu_c8f45bf4_50924cute1_E)
_ZN39_INTERNAL_98a2d8e2_4_k_cu_c8f45bf4_50924cute1_E:
	.zero		1
	.type		_ZN39_INTERNAL_98a2d8e2_4_k_cu_c8f45bf4_50924cuda3std3__45__cpo6cbeginE,@object
	.size		_ZN39_INTERNAL_98a2d8e2_4_k_cu_c8f45bf4_50924cuda3std3__45__cpo6cbeginE,(_ZN39_INTERNAL_98a2d8e2_4_k_cu_c8f45bf4_50924cuda3std3__48in_placeE - _ZN39_INTERNAL_98a2d8e2_4_k_cu_c8f45bf4_50924cuda3std3__45__cpo6cbeginE)
_ZN39_INTERNAL_98a2d8e2_4_k_cu_c8f45bf4_50924cuda3std3__45__cpo6cbeginE:
	.zero		1
	.type		_ZN39_INTERNAL_98a2d8e2_4_k_cu_c8f45bf4_50924cuda3std3__48in_placeE,@object
	.size		_ZN39_INTERNAL_98a2d8e2_4_k_cu_c8f45bf4_50924cuda3std3__48in_placeE,(_ZN39_INTERNAL_98a2d8e2_4_k_cu_c8f45bf4_50924cuda3std6ranges3__45__cpo9iter_moveE - _ZN39_INTERNAL_98a2d8e2_4_k_cu_c8f45bf4_50924cuda3std3__48in_placeE)
_ZN39_INTERNAL_98a2d8e2_4_k_cu_c8f45bf4_50924cuda3std3__48in_placeE:
	.zero		1
	.type		_ZN39_INTERNAL_98a2d8e2_4_k_cu_c8f45bf4_50924cuda3std6ranges3__45__cpo9iter_moveE,@object
	.size		_ZN39_INTERNAL_98a2d8e2_4_k_cu_c8f45bf4_50924cuda3std6ranges3__45__cpo9iter_moveE,(_ZN39_INTERNAL_98a2d8e2_4_k_cu_c8f45bf4_50924cuda3std3__45__cpo5beginE - _ZN39_INTERNAL_98a2d8e2_4_k_cu_c8f45bf4_50924cuda3std6ranges3__45__cpo9iter_moveE)
_ZN39_INTERNAL_98a2d8e2_4_k_cu_c8f45bf4_50924cuda3std6ranges3__45__cpo9iter_moveE:
	.zero		1
	.type		_ZN39_INTERNAL_98a2d8e2_4_k_cu_c8f45bf4_50924cuda3std3__45__cpo5beginE,@object
	.size		_ZN39_INTERNAL_98a2d8e2_4_k_cu_c8f45bf4_50924cuda3std3__45__cpo5beginE,(_ZN39_INTERNAL_98a2d8e2_4_k_cu_c8f45bf4_50924cuda3std3__441_GLOBAL__N__98a2d8e2_4_k_cu_c8f45bf4_50926ignoreE - _ZN39_INTERNAL_98a2d8e2_4_k_cu_c8f45bf4_50924cuda3std3__45__cpo5beginE)
_ZN39_INTERNAL_98a2d8e2_4_k_cu_c8f45bf4_50924cuda3std3__45__cpo5beginE:
	.zero		1
	.type		_ZN39_INTERNAL_98a2d8e2_4_k_cu_c8f45bf4_50924cuda3std3__441_GLOBAL__N__98a2d8e2_4_k_cu_c8f45bf4_50926ignoreE,@object
	.size		_ZN39_INTERNAL_98a2d8e2_4_k_cu_c8f45bf4_50924cuda3std3__441_GLOBAL__N__98a2d8e2_4_k_cu_c8f45bf4_50926ignoreE,(_ZN39_INTERNAL_98a2d8e2_4_k_cu_c8f45bf4_50924cute7productE - _ZN39_INTERNAL_98a2d8e2_4_k_cu_c8f45bf4_50924cuda3std3__441_GLOBAL__N__98a2d8e2_4_k_cu_c8f45bf4_50926ignoreE)
_ZN39_INTERNAL_98a2d8e2_4_k_cu_c8f45bf4_50924cuda3std3__441_GLOBAL__N__98a2d8e2_4_k_cu_c8f45bf4_50926ignoreE:
	.zero		1
	.type		_ZN39_INTERNAL_98a2d8e2_4_k_cu_c8f45bf4_50924cute7productE,@object
	.size		_ZN39_INTERNAL_98a2d8e2_4_k_cu_c8f45bf4_50924cute7productE,(_ZN39_INTERNAL_98a2d8e2_4_k_cu_c8f45bf4_50924cuda3std3__45__cpo3endE - _ZN39_INTERNAL_98a2d8e2_4_k_cu_c8f45bf4_50924cute7productE)
_ZN39_INTERNAL_98a2d8e2_4_k_cu_c8f45bf4_50924cute7productE:
	.zero		1
	.type		_ZN39_INTERNAL_98a2d8e2_4_k_cu_c8f45bf4_50924cuda3std3__45__cpo3endE,@object
	.size		_ZN39_INTERNAL_98a2d8e2_4_k_cu_c8f45bf4_50924cuda3std3__45__cpo3endE,(_ZN39_INTERNAL_98a2d8e2_4_k_cu_c8f45bf4_50924cuda3std3__419piecewise_constructE - _ZN39_INTERNAL_98a2d8e2_4_k_cu_c8f45bf4_50924cuda3std3__45__cpo3endE)
_ZN39_INTERNAL_98a2d8e2_4_k_cu_c8f45bf4_50924cuda3std3__45__cpo3endE:
	.zero		1
	.type		_ZN39_INTERNAL_98a2d8e2_4_k_cu_c8f45bf4_50924cuda3std3__419piecewise_constructE,@object
	.size		_ZN39_INTERNAL_98a2d8e2_4_k_cu_c8f45bf4_50924cuda3std3__419piecewise_constructE,(_ZN39_INTERNAL_98a2d8e2_4_k_cu_c8f45bf4_50924cuda3std3__45__cpo4cendE - _ZN39_INTERNAL_98a2d8e2_4_k_cu_c8f45bf4_50924cuda3std3__419piecewise_constructE)
_ZN39_INTERNAL_98a2d8e2_4_k_cu_c8f45bf4_50924cuda3std3__419piecewise_constructE:
	.zero		1
	.type		_ZN39_INTERNAL_98a2d8e2_4_k_cu_c8f45bf4_50924cuda3std3__45__cpo4cendE,@object
	.size		_ZN39_INTERNAL_98a2d8e2_4_k_cu_c8f45bf4_50924cuda3std3__45__cpo4cendE,(_ZN39_INTERNAL_98a2d8e2_4_k_cu_c8f45bf4_50924cuda3std6ranges3__45__cpo4swapE - _ZN39_INTERNAL_98a2d8e2_4_k_cu_c8f45bf4_50924cuda3std3__45__cpo4cendE)
_ZN39_INTERNAL_98a2d8e2_4_k_cu_c8f45bf4_50924cuda3std3__45__cpo4cendE:
	.zero		1
	.type		_ZN39_INTERNAL_98a2d8e2_4_k_cu_c8f45bf4_50924cuda3std6ranges3__45__cpo4swapE,@object
	.size		_ZN39_INTERNAL_98a2d8e2_4_k_cu_c8f45bf4_50924cuda3std6ranges3__45__cpo4swapE,(.L_7 - _ZN39_INTERNAL_98a2d8e2_4_k_cu_c8f45bf4_50924cuda3std6ranges3__45__cpo4swapE)
_ZN39_INTERNAL_98a2d8e2_4_k_cu_c8f45bf4_50924cuda3std6ranges3__45__cpo4swapE:
	.zero		1
.L_7:


//--------------------- .nv.constant0._ZN7cutlass13device_kernelINS_4gemm6kernel13GemmUniversalIN4cute5tupleIJiiiiEEENS1_10collective13CollectiveMmaINS1_37MainloopSm90TmaGmmaWarpSpecializedFP8ILi3ENS5_IJNS4_1CILi2EEENSA_ILi1EEESC_EEENS1_32KernelTmaWarpSpecializedPingpongEEENS5_IJNSA_ILi64EEENSA_ILi128EEESH_EEENS_12float_e5m2_tENS5_IJlSC_lEEESJ_SK_NS4_8TiledMMAINS4_8MMA_AtomIJNS4_4SM904GMMA31MMA_64x128x32_F32E5M2E5M2_SS_TNILNSO_7ScaleInE1ELSQ_1EEEEEENS4_6LayoutINS5_IJSC_SC_SC_EEENS5_IJNSA_ILi0EEESV_SV_EEEEENS5_IJNS4_10UnderscoreESY_SY_EEEEENS4_13SM90_TMA_LOADENS4_14ComposedLayoutINS4_7SwizzleILi3ELi4ELi3EEENS4_18smem_ptr_flag_bitsILi8EEENST_INS5_IJNSA_ILi8EEESH_EEENS5_IJSH_SC_EEEEEEEvNS4_8identityENS4_23SM90_TMA_LOAD_MULTICASTES1B_vS1C_EENS_8epilogue10collective6detail29Sm90TmaWarpSpecializedAdapterINS1G_15DefaultEpilogueISJ_SK_SK_NS1F_6thread17LinearCombinationISJ_Li1EffLNS1K_9ScaleType4KindE0ELNS_15FloatRoundStyleE2ESJ_EENS1_15EpilogueDefaultEEEEEvvEEEEvNT_6ParamsE --------------------------
	.section	.nv.constant0._ZN7cutlass13device_kernelINS_4gemm6kernel13GemmUniversalIN4cute5tupleIJiiiiEEENS1_10collective13CollectiveMmaINS1_37MainloopSm90TmaGmmaWarpSpecializedFP8ILi3ENS5_IJNS4_1CILi2EEENSA_ILi1EEESC_EEENS1_32KernelTmaWarpSpecializedPingpongEEENS5_IJNSA_ILi64EEENSA_ILi128EEESH_EEENS_12float_e5m2_tENS5_IJlSC_lEEESJ_SK_NS4_8TiledMMAINS4_8MMA_AtomIJNS4_4SM904GMMA31MMA_64x128x32_F32E5M2E5M2_SS_TNILNSO_7ScaleInE1ELSQ_1EEEEEENS4_6LayoutINS5_IJSC_SC_SC_EEENS5_IJNSA_ILi0EEESV_SV_EEEEENS5_IJNS4_10UnderscoreESY_SY_EEEEENS4_13SM90_TMA_LOADENS4_14ComposedLayoutINS4_7SwizzleILi3ELi4ELi3EEENS4_18smem_ptr_flag_bitsILi8EEENST_INS5_IJNSA_ILi8EEESH_EEENS5_IJSH_SC_EEEEEEEvNS4_8identityENS4_23SM90_TMA_LOAD_MULTICASTES1B_vS1C_EENS_8epilogue10collective6detail29Sm90TmaWarpSpecializedAdapterINS1G_15DefaultEpilogueISJ_SK_SK_NS1F_6thread17LinearCombinationISJ_Li1EffLNS1K_9ScaleType4KindE0ELNS_15FloatRoundStyleE2ESJ_EENS1_15EpilogueDefaultEEEEEvvEEEEvNT_6ParamsE,"a",@progbits
	.sectionflags	@""
	.align	4
.nv.constant0._ZN7cutlass13device_kernelINS_4gemm6kernel13GemmUniversalIN4cute5tupleIJiiiiEEENS1_10collective13CollectiveMmaINS1_37MainloopSm90TmaGmmaWarpSpecializedFP8ILi3ENS5_IJNS4_1CILi2EEENSA_ILi1EEESC_EEENS1_32KernelTmaWarpSpecializedPingpongEEENS5_IJNSA_ILi64EEENSA_ILi128EEESH_EEENS_12float_e5m2_tENS5_IJlSC_lEEESJ_SK_NS4_8TiledMMAINS4_8MMA_AtomIJNS4_4SM904GMMA31MMA_64x128x32_F32E5M2E5M2_SS_TNILNSO_7ScaleInE1ELSQ_1EEEEEENS4_6LayoutINS5_IJSC_SC_SC_EEENS5_IJNSA_ILi0EEESV_SV_EEEEENS5_IJNS4_10UnderscoreESY_SY_EEEEENS4_13SM90_TMA_LOADENS4_14ComposedLayoutINS4_7SwizzleILi3ELi4ELi3EEENS4_18smem_ptr_flag_bitsILi8EEENST_INS5_IJNSA_ILi8EEESH_EEENS5_IJSH_SC_EEEEEEEvNS4_8identityENS4_23SM90_TMA_LOAD_MULTICASTES1B_vS1C_EENS_8epilogue10collective6detail29Sm90TmaWarpSpecializedAdapterINS1G_15DefaultEpilogueISJ_SK_SK_NS1F_6thread17LinearCombinationISJ_Li1EffLNS1K_9ScaleType4KindE0ELNS_15FloatRoundStyleE2ESJ_EENS1_15EpilogueDefaultEEEEEvvEEEEvNT_6ParamsE:
	.zero		1664


//--------------------- SYMBOLS --------------------------

	.type		.nv.reservedSmem.offset0,@object
	.size		.nv.reservedSmem.offset0,0x4
